//
// Generated by NVIDIA NVVM Compiler
//
// Compiler Build ID: CL-36424714
// Cuda compilation tools, release 13.0, V13.0.88
// Based on NVVM 20.0.0
//

.version 9.0
.target sm_100
.address_size 64

	// .globl	_Z20computeMidlinePointsPK5PointPS_PKii
.global .align 1 .b8 _ZN34_INTERNAL_c907f45e_4_k_cu_a59d6b544cuda3std3__45__cpo5beginE[1];
.global .align 1 .b8 _ZN34_INTERNAL_c907f45e_4_k_cu_a59d6b544cuda3std3__45__cpo3endE[1];
.global .align 1 .b8 _ZN34_INTERNAL_c907f45e_4_k_cu_a59d6b544cuda3std3__45__cpo6cbeginE[1];
.global .align 1 .b8 _ZN34_INTERNAL_c907f45e_4_k_cu_a59d6b544cuda3std3__45__cpo4cendE[1];
.global .align 1 .b8 _ZN34_INTERNAL_c907f45e_4_k_cu_a59d6b544cuda3std3__45__cpo6rbeginE[1];
.global .align 1 .b8 _ZN34_INTERNAL_c907f45e_4_k_cu_a59d6b544cuda3std3__45__cpo4rendE[1];
.global .align 1 .b8 _ZN34_INTERNAL_c907f45e_4_k_cu_a59d6b544cuda3std3__45__cpo7crbeginE[1];
.global .align 1 .b8 _ZN34_INTERNAL_c907f45e_4_k_cu_a59d6b544cuda3std3__45__cpo5crendE[1];
.global .align 1 .b8 _ZN34_INTERNAL_c907f45e_4_k_cu_a59d6b544cuda3std3__436_GLOBAL__N__c907f45e_4_k_cu_a59d6b546ignoreE[1];
.global .align 1 .b8 _ZN34_INTERNAL_c907f45e_4_k_cu_a59d6b544cuda3std3__419piecewise_constructE[1];
.global .align 1 .b8 _ZN34_INTERNAL_c907f45e_4_k_cu_a59d6b544cuda3std3__48in_placeE[1];
.global .align 1 .b8 _ZN34_INTERNAL_c907f45e_4_k_cu_a59d6b544cuda3std3__420unreachable_sentinelE[1];
.global .align 1 .b8 _ZN34_INTERNAL_c907f45e_4_k_cu_a59d6b544cuda3std3__47nulloptE[1];
.global .align 1 .b8 _ZN34_INTERNAL_c907f45e_4_k_cu_a59d6b544cuda3std3__48unexpectE[1];
.global .align 1 .b8 _ZN34_INTERNAL_c907f45e_4_k_cu_a59d6b544cuda3std6ranges3__45__cpo4swapE[1];
.global .align 1 .b8 _ZN34_INTERNAL_c907f45e_4_k_cu_a59d6b544cuda3std6ranges3__45__cpo9iter_moveE[1];
.global .align 1 .b8 _ZN34_INTERNAL_c907f45e_4_k_cu_a59d6b544cuda3std6ranges3__45__cpo5beginE[1];
.global .align 1 .b8 _ZN34_INTERNAL_c907f45e_4_k_cu_a59d6b544cuda3std6ranges3__45__cpo3endE[1];
.global .align 1 .b8 _ZN34_INTERNAL_c907f45e_4_k_cu_a59d6b544cuda3std6ranges3__45__cpo6cbeginE[1];
.global .align 1 .b8 _ZN34_INTERNAL_c907f45e_4_k_cu_a59d6b544cuda3std6ranges3__45__cpo4cendE[1];
.global .align 1 .b8 _ZN34_INTERNAL_c907f45e_4_k_cu_a59d6b544cuda3std6ranges3__45__cpo7advanceE[1];
.global .align 1 .b8 _ZN34_INTERNAL_c907f45e_4_k_cu_a59d6b544cuda3std6ranges3__45__cpo9iter_swapE[1];
.global .align 1 .b8 _ZN34_INTERNAL_c907f45e_4_k_cu_a59d6b544cuda3std6ranges3__45__cpo4nextE[1];
.global .align 1 .b8 _ZN34_INTERNAL_c907f45e_4_k_cu_a59d6b544cuda3std6ranges3__45__cpo4prevE[1];
.global .align 1 .b8 _ZN34_INTERNAL_c907f45e_4_k_cu_a59d6b544cuda3std6ranges3__45__cpo4dataE[1];
.global .align 1 .b8 _ZN34_INTERNAL_c907f45e_4_k_cu_a59d6b544cuda3std6ranges3__45__cpo5cdataE[1];
.global .align 1 .b8 _ZN34_INTERNAL_c907f45e_4_k_cu_a59d6b544cuda3std6ranges3__45__cpo4sizeE[1];
.global .align 1 .b8 _ZN34_INTERNAL_c907f45e_4_k_cu_a59d6b544cuda3std6ranges3__45__cpo5ssizeE[1];
.global .align 1 .b8 _ZN34_INTERNAL_c907f45e_4_k_cu_a59d6b544cuda3std6ranges3__45__cpo8distanceE[1];
.global .align 1 .b8 _ZN34_INTERNAL_c907f45e_4_k_cu_a59d6b546thrust24THRUST_300001_SM_1000_NS8cuda_cub3parE[1];
.global .align 1 .b8 _ZN34_INTERNAL_c907f45e_4_k_cu_a59d6b546thrust24THRUST_300001_SM_1000_NS8cuda_cub10par_nosyncE[1];
.global .align 1 .b8 _ZN34_INTERNAL_c907f45e_4_k_cu_a59d6b546thrust24THRUST_300001_SM_1000_NS6system6detail10sequential3seqE[1];
.global .align 1 .b8 _ZN34_INTERNAL_c907f45e_4_k_cu_a59d6b546thrust24THRUST_300001_SM_1000_NS12placeholders2_1E[1];
.global .align 1 .b8 _ZN34_INTERNAL_c907f45e_4_k_cu_a59d6b546thrust24THRUST_300001_SM_1000_NS12placeholders2_2E[1];
.global .align 1 .b8 _ZN34_INTERNAL_c907f45e_4_k_cu_a59d6b546thrust24THRUST_300001_SM_1000_NS12placeholders2_3E[1];
.global .align 1 .b8 _ZN34_INTERNAL_c907f45e_4_k_cu_a59d6b546thrust24THRUST_300001_SM_1000_NS12placeholders2_4E[1];
.global .align 1 .b8 _ZN34_INTERNAL_c907f45e_4_k_cu_a59d6b546thrust24THRUST_300001_SM_1000_NS12placeholders2_5E[1];
.global .align 1 .b8 _ZN34_INTERNAL_c907f45e_4_k_cu_a59d6b546thrust24THRUST_300001_SM_1000_NS12placeholders2_6E[1];
.global .align 1 .b8 _ZN34_INTERNAL_c907f45e_4_k_cu_a59d6b546thrust24THRUST_300001_SM_1000_NS12placeholders2_7E[1];
.global .align 1 .b8 _ZN34_INTERNAL_c907f45e_4_k_cu_a59d6b546thrust24THRUST_300001_SM_1000_NS12placeholders2_8E[1];
.global .align 1 .b8 _ZN34_INTERNAL_c907f45e_4_k_cu_a59d6b546thrust24THRUST_300001_SM_1000_NS12placeholders2_9E[1];
.global .align 1 .b8 _ZN34_INTERNAL_c907f45e_4_k_cu_a59d6b546thrust24THRUST_300001_SM_1000_NS12placeholders3_10E[1];
.global .align 1 .b8 _ZN34_INTERNAL_c907f45e_4_k_cu_a59d6b546thrust24THRUST_300001_SM_1000_NS3seqE[1];

.visible .entry _Z20computeMidlinePointsPK5PointPS_PKii(
	.param .u64 .ptr .align 1 _Z20computeMidlinePointsPK5PointPS_PKii_param_0,
	.param .u64 .ptr .align 1 _Z20computeMidlinePointsPK5PointPS_PKii_param_1,
	.param .u64 .ptr .align 1 _Z20computeMidlinePointsPK5PointPS_PKii_param_2,
	.param .u32 _Z20computeMidlinePointsPK5PointPS_PKii_param_3
)
{
	.reg .pred 	%p<11>;
	.reg .b32 	%r<30>;
	.reg .b32 	%f<239>;
	.reg .b64 	%rd<31>;

	ld.param.u64 	%rd9, [_Z20computeMidlinePointsPK5PointPS_PKii_param_0];
	ld.param.u64 	%rd10, [_Z20computeMidlinePointsPK5PointPS_PKii_param_1];
	ld.param.u64 	%rd11, [_Z20computeMidlinePointsPK5PointPS_PKii_param_2];
	ld.param.u32 	%r19, [_Z20computeMidlinePointsPK5PointPS_PKii_param_3];
	mov.u32 	%r20, %ctaid.x;
	mov.u32 	%r21, %ntid.x;
	mov.u32 	%r22, %tid.x;
	mad.lo.s32 	%r1, %r20, %r21, %r22;
	setp.ge.s32 	%p1, %r1, %r19;
	@%p1 bra 	$L__BB0_15;
	cvta.to.global.u64 	%rd12, %rd11;
	cvta.to.global.u64 	%rd1, %rd9;
	mul.wide.s32 	%rd13, %r1, 4;
	add.s64 	%rd14, %rd12, %rd13;
	ld.global.u32 	%r2, [%rd14];
	mul.lo.s32 	%r3, %r2, %r1;
	setp.lt.s32 	%p2, %r2, 1;
	mov.f32 	%f236, 0f00000000;
	mov.f32 	%f237, %f236;
	mov.f32 	%f238, %f236;
	@%p2 bra 	$L__BB0_14;
	and.b32  	%r4, %r2, 15;
	setp.lt.u32 	%p3, %r2, 16;
	mov.f32 	%f238, 0f00000000;
	mov.b32 	%r27, 0;
	mov.f32 	%f237, %f238;
	mov.f32 	%f236, %f238;
	@%p3 bra 	$L__BB0_5;
	and.b32  	%r27, %r2, 2147483632;
	neg.s32 	%r25, %r27;
	mul.wide.s32 	%rd15, %r3, 16;
	add.s64 	%rd16, %rd15, %rd1;
	add.s64 	%rd29, %rd16, 128;
	mov.f32 	%f238, 0f00000000;
$L__BB0_4:
	.pragma "nounroll";
	ld.global.f32 	%f44, [%rd29+-128];
	add.f32 	%f45, %f236, %f44;
	ld.global.f32 	%f46, [%rd29+-124];
	add.f32 	%f47, %f237, %f46;
	ld.global.f32 	%f48, [%rd29+-120];
	add.f32 	%f49, %f238, %f48;
	ld.global.f32 	%f50, [%rd29+-112];
	add.f32 	%f51, %f45, %f50;
	ld.global.f32 	%f52, [%rd29+-108];
	add.f32 	%f53, %f47, %f52;
	ld.global.f32 	%f54, [%rd29+-104];
	add.f32 	%f55, %f49, %f54;
	ld.global.f32 	%f56, [%rd29+-96];
	add.f32 	%f57, %f51, %f56;
	ld.global.f32 	%f58, [%rd29+-92];
	add.f32 	%f59, %f53, %f58;
	ld.global.f32 	%f60, [%rd29+-88];
	add.f32 	%f61, %f55, %f60;
	ld.global.f32 	%f62, [%rd29+-80];
	add.f32 	%f63, %f57, %f62;
	ld.global.f32 	%f64, [%rd29+-76];
	add.f32 	%f65, %f59, %f64;
	ld.global.f32 	%f66, [%rd29+-72];
	add.f32 	%f67, %f61, %f66;
	ld.global.f32 	%f68, [%rd29+-64];
	add.f32 	%f69, %f63, %f68;
	ld.global.f32 	%f70, [%rd29+-60];
	add.f32 	%f71, %f65, %f70;
	ld.global.f32 	%f72, [%rd29+-56];
	add.f32 	%f73, %f67, %f72;
	ld.global.f32 	%f74, [%rd29+-48];
	add.f32 	%f75, %f69, %f74;
	ld.global.f32 	%f76, [%rd29+-44];
	add.f32 	%f77, %f71, %f76;
	ld.global.f32 	%f78, [%rd29+-40];
	add.f32 	%f79, %f73, %f78;
	ld.global.f32 	%f80, [%rd29+-32];
	add.f32 	%f81, %f75, %f80;
	ld.global.f32 	%f82, [%rd29+-28];
	add.f32 	%f83, %f77, %f82;
	ld.global.f32 	%f84, [%rd29+-24];
	add.f32 	%f85, %f79, %f84;
	ld.global.f32 	%f86, [%rd29+-16];
	add.f32 	%f87, %f81, %f86;
	ld.global.f32 	%f88, [%rd29+-12];
	add.f32 	%f89, %f83, %f88;
	ld.global.f32 	%f90, [%rd29+-8];
	add.f32 	%f91, %f85, %f90;
	ld.global.f32 	%f92, [%rd29];
	add.f32 	%f93, %f87, %f92;
	ld.global.f32 	%f94, [%rd29+4];
	add.f32 	%f95, %f89, %f94;
	ld.global.f32 	%f96, [%rd29+8];
	add.f32 	%f97, %f91, %f96;
	ld.global.f32 	%f98, [%rd29+16];
	add.f32 	%f99, %f93, %f98;
	ld.global.f32 	%f100, [%rd29+20];
	add.f32 	%f101, %f95, %f100;
	ld.global.f32 	%f102, [%rd29+24];
	add.f32 	%f103, %f97, %f102;
	ld.global.f32 	%f104, [%rd29+32];
	add.f32 	%f105, %f99, %f104;
	ld.global.f32 	%f106, [%rd29+36];
	add.f32 	%f107, %f101, %f106;
	ld.global.f32 	%f108, [%rd29+40];
	add.f32 	%f109, %f103, %f108;
	ld.global.f32 	%f110, [%rd29+48];
	add.f32 	%f111, %f105, %f110;
	ld.global.f32 	%f112, [%rd29+52];
	add.f32 	%f113, %f107, %f112;
	ld.global.f32 	%f114, [%rd29+56];
	add.f32 	%f115, %f109, %f114;
	ld.global.f32 	%f116, [%rd29+64];
	add.f32 	%f117, %f111, %f116;
	ld.global.f32 	%f118, [%rd29+68];
	add.f32 	%f119, %f113, %f118;
	ld.global.f32 	%f120, [%rd29+72];
	add.f32 	%f121, %f115, %f120;
	ld.global.f32 	%f122, [%rd29+80];
	add.f32 	%f123, %f117, %f122;
	ld.global.f32 	%f124, [%rd29+84];
	add.f32 	%f125, %f119, %f124;
	ld.global.f32 	%f126, [%rd29+88];
	add.f32 	%f127, %f121, %f126;
	ld.global.f32 	%f128, [%rd29+96];
	add.f32 	%f129, %f123, %f128;
	ld.global.f32 	%f130, [%rd29+100];
	add.f32 	%f131, %f125, %f130;
	ld.global.f32 	%f132, [%rd29+104];
	add.f32 	%f133, %f127, %f132;
	ld.global.f32 	%f134, [%rd29+112];
	add.f32 	%f236, %f129, %f134;
	ld.global.f32 	%f135, [%rd29+116];
	add.f32 	%f237, %f131, %f135;
	ld.global.f32 	%f136, [%rd29+120];
	add.f32 	%f238, %f133, %f136;
	add.s32 	%r25, %r25, 16;
	add.s64 	%rd29, %rd29, 256;
	setp.ne.s32 	%p4, %r25, 0;
	@%p4 bra 	$L__BB0_4;
$L__BB0_5:
	setp.eq.s32 	%p5, %r4, 0;
	@%p5 bra 	$L__BB0_14;
	mul.wide.s32 	%rd17, %r3, 16;
	add.s64 	%rd5, %rd1, %rd17;
	and.b32  	%r10, %r2, 7;
	setp.lt.u32 	%p6, %r4, 8;
	@%p6 bra 	$L__BB0_8;
	mul.wide.u32 	%rd18, %r27, 16;
	add.s64 	%rd19, %rd5, %rd18;
	ld.global.f32 	%f138, [%rd19];
	add.f32 	%f139, %f236, %f138;
	ld.global.f32 	%f140, [%rd19+4];
	add.f32 	%f141, %f237, %f140;
	ld.global.f32 	%f142, [%rd19+8];
	add.f32 	%f143, %f238, %f142;
	ld.global.f32 	%f144, [%rd19+16];
	add.f32 	%f145, %f139, %f144;
	ld.global.f32 	%f146, [%rd19+20];
	add.f32 	%f147, %f141, %f146;
	ld.global.f32 	%f148, [%rd19+24];
	add.f32 	%f149, %f143, %f148;
	ld.global.f32 	%f150, [%rd19+32];
	add.f32 	%f151, %f145, %f150;
	ld.global.f32 	%f152, [%rd19+36];
	add.f32 	%f153, %f147, %f152;
	ld.global.f32 	%f154, [%rd19+40];
	add.f32 	%f155, %f149, %f154;
	ld.global.f32 	%f156, [%rd19+48];
	add.f32 	%f157, %f151, %f156;
	ld.global.f32 	%f158, [%rd19+52];
	add.f32 	%f159, %f153, %f158;
	ld.global.f32 	%f160, [%rd19+56];
	add.f32 	%f161, %f155, %f160;
	ld.global.f32 	%f162, [%rd19+64];
	add.f32 	%f163, %f157, %f162;
	ld.global.f32 	%f164, [%rd19+68];
	add.f32 	%f165, %f159, %f164;
	ld.global.f32 	%f166, [%rd19+72];
	add.f32 	%f167, %f161, %f166;
	ld.global.f32 	%f168, [%rd19+80];
	add.f32 	%f169, %f163, %f168;
	ld.global.f32 	%f170, [%rd19+84];
	add.f32 	%f171, %f165, %f170;
	ld.global.f32 	%f172, [%rd19+88];
	add.f32 	%f173, %f167, %f172;
	ld.global.f32 	%f174, [%rd19+96];
	add.f32 	%f175, %f169, %f174;
	ld.global.f32 	%f176, [%rd19+100];
	add.f32 	%f177, %f171, %f176;
	ld.global.f32 	%f178, [%rd19+104];
	add.f32 	%f179, %f173, %f178;
	ld.global.f32 	%f180, [%rd19+112];
	add.f32 	%f236, %f175, %f180;
	ld.global.f32 	%f181, [%rd19+116];
	add.f32 	%f237, %f177, %f181;
	ld.global.f32 	%f182, [%rd19+120];
	add.f32 	%f238, %f179, %f182;
	add.s32 	%r27, %r27, 8;
$L__BB0_8:
	setp.eq.s32 	%p7, %r10, 0;
	@%p7 bra 	$L__BB0_14;
	and.b32  	%r13, %r2, 3;
	setp.lt.u32 	%p8, %r10, 4;
	@%p8 bra 	$L__BB0_11;
	mul.wide.u32 	%rd20, %r27, 16;
	add.s64 	%rd21, %rd5, %rd20;
	ld.global.f32 	%f184, [%rd21];
	add.f32 	%f185, %f236, %f184;
	ld.global.f32 	%f186, [%rd21+4];
	add.f32 	%f187, %f237, %f186;
	ld.global.f32 	%f188, [%rd21+8];
	add.f32 	%f189, %f238, %f188;
	ld.global.f32 	%f190, [%rd21+16];
	add.f32 	%f191, %f185, %f190;
	ld.global.f32 	%f192, [%rd21+20];
	add.f32 	%f193, %f187, %f192;
	ld.global.f32 	%f194, [%rd21+24];
	add.f32 	%f195, %f189, %f194;
	ld.global.f32 	%f196, [%rd21+32];
	add.f32 	%f197, %f191, %f196;
	ld.global.f32 	%f198, [%rd21+36];
	add.f32 	%f199, %f193, %f198;
	ld.global.f32 	%f200, [%rd21+40];
	add.f32 	%f201, %f195, %f200;
	ld.global.f32 	%f202, [%rd21+48];
	add.f32 	%f236, %f197, %f202;
	ld.global.f32 	%f203, [%rd21+52];
	add.f32 	%f237, %f199, %f203;
	ld.global.f32 	%f204, [%rd21+56];
	add.f32 	%f238, %f201, %f204;
	add.s32 	%r27, %r27, 4;
$L__BB0_11:
	setp.eq.s32 	%p9, %r13, 0;
	@%p9 bra 	$L__BB0_14;
	mul.wide.u32 	%rd23, %r27, 16;
	add.s64 	%rd24, %rd17, %rd23;
	add.s64 	%rd25, %rd24, %rd1;
	add.s64 	%rd30, %rd25, 4;
	neg.s32 	%r29, %r13;
$L__BB0_13:
	.pragma "nounroll";
	ld.global.f32 	%f205, [%rd30+-4];
	add.f32 	%f236, %f236, %f205;
	ld.global.f32 	%f206, [%rd30];
	add.f32 	%f237, %f237, %f206;
	ld.global.f32 	%f207, [%rd30+4];
	add.f32 	%f238, %f238, %f207;
	add.s64 	%rd30, %rd30, 16;
	add.s32 	%r29, %r29, 1;
	setp.ne.s32 	%p10, %r29, 0;
	@%p10 bra 	$L__BB0_13;
$L__BB0_14:
	cvt.rn.f32.s32 	%f208, %r2;
	div.rn.f32 	%f209, %f236, %f208;
	div.rn.f32 	%f210, %f237, %f208;
	div.rn.f32 	%f211, %f238, %f208;
	cvta.to.global.u64 	%rd26, %rd10;
	mul.wide.s32 	%rd27, %r1, 16;
	add.s64 	%rd28, %rd26, %rd27;
	st.global.f32 	[%rd28], %f209;
	st.global.f32 	[%rd28+4], %f210;
	st.global.f32 	[%rd28+8], %f211;
	mov.b32 	%r24, 0;
	st.global.u32 	[%rd28+12], %r24;
$L__BB0_15:
	ret;

}
	// .globl	_Z16computeDistancesPK5PointPfiS_
.visible .entry _Z16computeDistancesPK5PointPfiS_(
	.param .u64 .ptr .align 1 _Z16computeDistancesPK5PointPfiS__param_0,
	.param .u64 .ptr .align 1 _Z16computeDistancesPK5PointPfiS__param_1,
	.param .u32 _Z16computeDistancesPK5PointPfiS__param_2,
	.param .align 4 .b8 _Z16computeDistancesPK5PointPfiS__param_3[16]
)
{
	.reg .pred 	%p<2>;
	.reg .b32 	%r<6>;
	.reg .b32 	%f<12>;
	.reg .b64 	%rd<9>;

	ld.param.f32 	%f2, [_Z16computeDistancesPK5PointPfiS__param_3+4];
	ld.param.f32 	%f1, [_Z16computeDistancesPK5PointPfiS__param_3];
	ld.param.u64 	%rd1, [_Z16computeDistancesPK5PointPfiS__param_0];
	ld.param.u64 	%rd2, [_Z16computeDistancesPK5PointPfiS__param_1];
	ld.param.u32 	%r2, [_Z16computeDistancesPK5PointPfiS__param_2];
	mov.u32 	%r3, %ctaid.x;
	mov.u32 	%r4, %ntid.x;
	mov.u32 	%r5, %tid.x;
	mad.lo.s32 	%r1, %r3, %r4, %r5;
	setp.ge.s32 	%p1, %r1, %r2;
	@%p1 bra 	$L__BB1_2;
	cvta.to.global.u64 	%rd3, %rd1;
	cvta.to.global.u64 	%rd4, %rd2;
	mul.wide.s32 	%rd5, %r1, 16;
	add.s64 	%rd6, %rd3, %rd5;
	ld.global.f32 	%f5, [%rd6];
	sub.f32 	%f6, %f5, %f1;
	ld.global.f32 	%f7, [%rd6+4];
	sub.f32 	%f8, %f7, %f2;
	mul.f32 	%f9, %f8, %f8;
	fma.rn.f32 	%f10, %f6, %f6, %f9;
	sqrt.rn.f32 	%f11, %f10;
	mul.wide.s32 	%rd7, %r1, 4;
	add.s64 	%rd8, %rd4, %rd7;
	st.global.f32 	[%rd8], %f11;
$L__BB1_2:
	ret;

}
	// .globl	_Z13classifyConesPK5PointS1_Piii
.visible .entry _Z13classifyConesPK5PointS1_Piii(
	.param .u64 .ptr .align 1 _Z13classifyConesPK5PointS1_Piii_param_0,
	.param .u64 .ptr .align 1 _Z13classifyConesPK5PointS1_Piii_param_1,
	.param .u64 .ptr .align 1 _Z13classifyConesPK5PointS1_Piii_param_2,
	.param .u32 _Z13classifyConesPK5PointS1_Piii_param_3,
	.param .u32 _Z13classifyConesPK5PointS1_Piii_param_4
)
{
	.reg .pred 	%p<17>;
	.reg .b32 	%r<51>;
	.reg .b32 	%f<180>;
	.reg .b64 	%rd<21>;

	ld.param.u64 	%rd6, [_Z13classifyConesPK5PointS1_Piii_param_0];
	ld.param.u64 	%rd8, [_Z13classifyConesPK5PointS1_Piii_param_1];
	ld.param.u64 	%rd7, [_Z13classifyConesPK5PointS1_Piii_param_2];
	ld.param.u32 	%r20, [_Z13classifyConesPK5PointS1_Piii_param_3];
	ld.param.u32 	%r19, [_Z13classifyConesPK5PointS1_Piii_param_4];
	cvta.to.global.u64 	%rd1, %rd8;
	mov.u32 	%r21, %ctaid.x;
	mov.u32 	%r22, %ntid.x;
	mov.u32 	%r23, %tid.x;
	mad.lo.s32 	%r1, %r21, %r22, %r23;
	setp.ge.s32 	%p1, %r1, %r20;
	@%p1 bra 	$L__BB2_12;
	cvta.to.global.u64 	%rd9, %rd6;
	mul.wide.s32 	%rd10, %r1, 16;
	add.s64 	%rd2, %rd9, %rd10;
	add.s32 	%r2, %r19, -1;
	setp.gt.s32 	%p2, %r19, 1;
	ld.global.f32 	%f1, [%rd2];
	@%p2 bra 	$L__BB2_3;
	ld.global.f32 	%f179, [%rd2+4];
	mov.b32 	%r50, -1;
	bra.uni 	$L__BB2_11;
$L__BB2_3:
	ld.global.f32 	%f179, [%rd2+4];
	add.s32 	%r28, %r19, -2;
	and.b32  	%r3, %r2, 3;
	setp.lt.u32 	%p3, %r28, 3;
	mov.f32 	%f177, 0f7F800000;
	mov.b32 	%r50, -1;
	mov.b32 	%r48, 0;
	@%p3 bra 	$L__BB2_6;
	and.b32  	%r48, %r2, -4;
	ld.global.f32 	%f175, [%rd1];
	ld.global.f32 	%f174, [%rd1+4];
	add.s64 	%rd20, %rd1, 36;
	mov.f32 	%f177, 0f7F800000;
	mov.b32 	%r50, -1;
	mov.b32 	%r42, 0;
$L__BB2_5:
	.pragma "nounroll";
	ld.global.f32 	%f18, [%rd20+-20];
	ld.global.f32 	%f19, [%rd20+-16];
	sub.f32 	%f20, %f18, %f175;
	sub.f32 	%f21, %f19, %f174;
	sub.f32 	%f22, %f1, %f175;
	sub.f32 	%f23, %f179, %f174;
	mul.f32 	%f24, %f21, %f23;
	fma.rn.f32 	%f25, %f20, %f22, %f24;
	mul.f32 	%f26, %f21, %f21;
	fma.rn.f32 	%f27, %f20, %f20, %f26;
	div.rn.f32 	%f28, %f25, %f27;
	min.f32 	%f29, %f28, 0f3F800000;
	max.f32 	%f30, %f29, 0f00000000;
	fma.rn.f32 	%f31, %f20, %f30, %f175;
	fma.rn.f32 	%f32, %f21, %f30, %f174;
	sub.f32 	%f33, %f1, %f31;
	sub.f32 	%f34, %f179, %f32;
	mul.f32 	%f35, %f34, %f34;
	fma.rn.f32 	%f36, %f33, %f33, %f35;
	sqrt.rn.f32 	%f37, %f36;
	setp.lt.f32 	%p4, %f37, %f177;
	selp.f32 	%f38, %f37, %f177, %p4;
	selp.b32 	%r31, %r42, %r50, %p4;
	ld.global.f32 	%f39, [%rd20+-4];
	ld.global.f32 	%f40, [%rd20];
	sub.f32 	%f41, %f39, %f18;
	sub.f32 	%f42, %f40, %f19;
	sub.f32 	%f43, %f1, %f18;
	sub.f32 	%f44, %f179, %f19;
	mul.f32 	%f45, %f42, %f44;
	fma.rn.f32 	%f46, %f41, %f43, %f45;
	mul.f32 	%f47, %f42, %f42;
	fma.rn.f32 	%f48, %f41, %f41, %f47;
	div.rn.f32 	%f49, %f46, %f48;
	min.f32 	%f50, %f49, 0f3F800000;
	max.f32 	%f51, %f50, 0f00000000;
	fma.rn.f32 	%f52, %f41, %f51, %f18;
	fma.rn.f32 	%f53, %f42, %f51, %f19;
	sub.f32 	%f54, %f1, %f52;
	sub.f32 	%f55, %f179, %f53;
	mul.f32 	%f56, %f55, %f55;
	fma.rn.f32 	%f57, %f54, %f54, %f56;
	sqrt.rn.f32 	%f58, %f57;
	setp.lt.f32 	%p5, %f58, %f38;
	selp.f32 	%f59, %f58, %f38, %p5;
	add.s32 	%r32, %r42, 1;
	selp.b32 	%r33, %r32, %r31, %p5;
	ld.global.f32 	%f60, [%rd20+12];
	ld.global.f32 	%f61, [%rd20+16];
	sub.f32 	%f62, %f60, %f39;
	sub.f32 	%f63, %f61, %f40;
	sub.f32 	%f64, %f1, %f39;
	sub.f32 	%f65, %f179, %f40;
	mul.f32 	%f66, %f63, %f65;
	fma.rn.f32 	%f67, %f62, %f64, %f66;
	mul.f32 	%f68, %f63, %f63;
	fma.rn.f32 	%f69, %f62, %f62, %f68;
	div.rn.f32 	%f70, %f67, %f69;
	min.f32 	%f71, %f70, 0f3F800000;
	max.f32 	%f72, %f71, 0f00000000;
	fma.rn.f32 	%f73, %f62, %f72, %f39;
	fma.rn.f32 	%f74, %f63, %f72, %f40;
	sub.f32 	%f75, %f1, %f73;
	sub.f32 	%f76, %f179, %f74;
	mul.f32 	%f77, %f76, %f76;
	fma.rn.f32 	%f78, %f75, %f75, %f77;
	sqrt.rn.f32 	%f79, %f78;
	setp.lt.f32 	%p6, %f79, %f59;
	selp.f32 	%f80, %f79, %f59, %p6;
	add.s32 	%r34, %r42, 2;
	selp.b32 	%r35, %r34, %r33, %p6;
	ld.global.f32 	%f175, [%rd20+28];
	ld.global.f32 	%f174, [%rd20+32];
	sub.f32 	%f81, %f175, %f60;
	sub.f32 	%f82, %f174, %f61;
	sub.f32 	%f83, %f1, %f60;
	sub.f32 	%f84, %f179, %f61;
	mul.f32 	%f85, %f82, %f84;
	fma.rn.f32 	%f86, %f81, %f83, %f85;
	mul.f32 	%f87, %f82, %f82;
	fma.rn.f32 	%f88, %f81, %f81, %f87;
	div.rn.f32 	%f89, %f86, %f88;
	min.f32 	%f90, %f89, 0f3F800000;
	max.f32 	%f91, %f90, 0f00000000;
	fma.rn.f32 	%f92, %f81, %f91, %f60;
	fma.rn.f32 	%f93, %f82, %f91, %f61;
	sub.f32 	%f94, %f1, %f92;
	sub.f32 	%f95, %f179, %f93;
	mul.f32 	%f96, %f95, %f95;
	fma.rn.f32 	%f97, %f94, %f94, %f96;
	sqrt.rn.f32 	%f98, %f97;
	setp.lt.f32 	%p7, %f98, %f80;
	selp.f32 	%f177, %f98, %f80, %p7;
	add.s32 	%r36, %r42, 3;
	selp.b32 	%r50, %r36, %r35, %p7;
	add.s64 	%rd20, %rd20, 64;
	add.s32 	%r42, %r42, 4;
	setp.ne.s32 	%p8, %r42, %r48;
	@%p8 bra 	$L__BB2_5;
$L__BB2_6:
	setp.eq.s32 	%p9, %r3, 0;
	@%p9 bra 	$L__BB2_11;
	setp.eq.s32 	%p10, %r3, 1;
	@%p10 bra 	$L__BB2_9;
	mul.wide.u32 	%rd11, %r48, 16;
	add.s64 	%rd12, %rd1, %rd11;
	ld.global.f32 	%f99, [%rd12];
	ld.global.f32 	%f100, [%rd12+4];
	add.s32 	%r38, %r48, 1;
	ld.global.f32 	%f101, [%rd12+16];
	ld.global.f32 	%f102, [%rd12+20];
	sub.f32 	%f103, %f101, %f99;
	sub.f32 	%f104, %f102, %f100;
	sub.f32 	%f105, %f1, %f99;
	sub.f32 	%f106, %f179, %f100;
	mul.f32 	%f107, %f104, %f106;
	fma.rn.f32 	%f108, %f103, %f105, %f107;
	mul.f32 	%f109, %f104, %f104;
	fma.rn.f32 	%f110, %f103, %f103, %f109;
	div.rn.f32 	%f111, %f108, %f110;
	min.f32 	%f112, %f111, 0f3F800000;
	max.f32 	%f113, %f112, 0f00000000;
	fma.rn.f32 	%f114, %f103, %f113, %f99;
	fma.rn.f32 	%f115, %f104, %f113, %f100;
	sub.f32 	%f116, %f1, %f114;
	sub.f32 	%f117, %f179, %f115;
	mul.f32 	%f118, %f117, %f117;
	fma.rn.f32 	%f119, %f116, %f116, %f118;
	sqrt.rn.f32 	%f120, %f119;
	setp.lt.f32 	%p11, %f120, %f177;
	selp.f32 	%f121, %f120, %f177, %p11;
	selp.b32 	%r39, %r48, %r50, %p11;
	add.s32 	%r48, %r48, 2;
	ld.global.f32 	%f122, [%rd12+32];
	ld.global.f32 	%f123, [%rd12+36];
	sub.f32 	%f124, %f122, %f101;
	sub.f32 	%f125, %f123, %f102;
	sub.f32 	%f126, %f1, %f101;
	sub.f32 	%f127, %f179, %f102;
	mul.f32 	%f128, %f125, %f127;
	fma.rn.f32 	%f129, %f124, %f126, %f128;
	mul.f32 	%f130, %f125, %f125;
	fma.rn.f32 	%f131, %f124, %f124, %f130;
	div.rn.f32 	%f132, %f129, %f131;
	min.f32 	%f133, %f132, 0f3F800000;
	max.f32 	%f134, %f133, 0f00000000;
	fma.rn.f32 	%f135, %f124, %f134, %f101;
	fma.rn.f32 	%f136, %f125, %f134, %f102;
	sub.f32 	%f137, %f1, %f135;
	sub.f32 	%f138, %f179, %f136;
	mul.f32 	%f139, %f138, %f138;
	fma.rn.f32 	%f140, %f137, %f137, %f139;
	sqrt.rn.f32 	%f141, %f140;
	setp.lt.f32 	%p12, %f141, %f121;
	selp.f32 	%f177, %f141, %f121, %p12;
	selp.b32 	%r50, %r38, %r39, %p12;
$L__BB2_9:
	and.b32  	%r40, %r2, 1;
	setp.eq.b32 	%p13, %r40, 1;
	not.pred 	%p14, %p13;
	@%p14 bra 	$L__BB2_11;
	mul.wide.u32 	%rd13, %r48, 16;
	add.s64 	%rd14, %rd1, %rd13;
	ld.global.f32 	%f142, [%rd14];
	ld.global.f32 	%f143, [%rd14+4];
	ld.global.f32 	%f144, [%rd14+16];
	ld.global.f32 	%f145, [%rd14+20];
	sub.f32 	%f146, %f144, %f142;
	sub.f32 	%f147, %f145, %f143;
	sub.f32 	%f148, %f1, %f142;
	sub.f32 	%f149, %f179, %f143;
	mul.f32 	%f150, %f147, %f149;
	fma.rn.f32 	%f151, %f146, %f148, %f150;
	mul.f32 	%f152, %f147, %f147;
	fma.rn.f32 	%f153, %f146, %f146, %f152;
	div.rn.f32 	%f154, %f151, %f153;
	min.f32 	%f155, %f154, 0f3F800000;
	max.f32 	%f156, %f155, 0f00000000;
	fma.rn.f32 	%f157, %f146, %f156, %f142;
	fma.rn.f32 	%f158, %f147, %f156, %f143;
	sub.f32 	%f159, %f1, %f157;
	sub.f32 	%f160, %f179, %f158;
	mul.f32 	%f161, %f160, %f160;
	fma.rn.f32 	%f162, %f159, %f159, %f161;
	sqrt.rn.f32 	%f163, %f162;
	setp.lt.f32 	%p15, %f163, %f177;
	selp.b32 	%r50, %r48, %r50, %p15;
$L__BB2_11:
	mul.wide.s32 	%rd15, %r50, 16;
	add.s64 	%rd16, %rd1, %rd15;
	ld.global.f32 	%f164, [%rd16+20];
	ld.global.f32 	%f165, [%rd16+4];
	sub.f32 	%f166, %f164, %f165;
	ld.global.f32 	%f167, [%rd16+16];
	ld.global.f32 	%f168, [%rd16];
	sub.f32 	%f169, %f167, %f168;
	sub.f32 	%f170, %f1, %f168;
	sub.f32 	%f171, %f179, %f165;
	mul.f32 	%f172, %f169, %f171;
	mul.f32 	%f173, %f166, %f170;
	setp.gt.f32 	%p16, %f172, %f173;
	selp.u32 	%r41, 1, 0, %p16;
	cvta.to.global.u64 	%rd17, %rd7;
	mul.wide.s32 	%rd18, %r1, 4;
	add.s64 	%rd19, %rd17, %rd18;
	st.global.u32 	[%rd19], %r41;
$L__BB2_12:
	ret;

}
	// .globl	_ZN3cub18CUB_300001_SM_10006detail11EmptyKernelIvEEvv
.visible .entry _ZN3cub18CUB_300001_SM_10006detail11EmptyKernelIvEEvv()
{


	ret;

}
	// .globl	_ZN3cub18CUB_300001_SM_10006detail8for_each13static_kernelINS2_12policy_hub_t12policy_500_tEmNS2_12op_wrapper_tImN6thrust24THRUST_300001_SM_1000_NS6detail23allocator_traits_detail24construct1_via_allocatorINS8_16device_allocatorI5PointEEEENS8_10device_ptrISD_EEEEEEvT0_T1_
.visible .entry _ZN3cub18CUB_300001_SM_10006detail8for_each13static_kernelINS2_12policy_hub_t12policy_500_tEmNS2_12op_wrapper_tImN6thrust24THRUST_300001_SM_1000_NS6detail23allocator_traits_detail24construct1_via_allocatorINS8_16device_allocatorI5PointEEEENS8_10device_ptrISD_EEEEEEvT0_T1_(
	.param .u64 _ZN3cub18CUB_300001_SM_10006detail8for_each13static_kernelINS2_12policy_hub_t12policy_500_tEmNS2_12op_wrapper_tImN6thrust24THRUST_300001_SM_1000_NS6detail23allocator_traits_detail24construct1_via_allocatorINS8_16device_allocatorI5PointEEEENS8_10device_ptrISD_EEEEEEvT0_T1__param_0,
	.param .align 8 .b8 _ZN3cub18CUB_300001_SM_10006detail8for_each13static_kernelINS2_12policy_hub_t12policy_500_tEmNS2_12op_wrapper_tImN6thrust24THRUST_300001_SM_1000_NS6detail23allocator_traits_detail24construct1_via_allocatorINS8_16device_allocatorI5PointEEEENS8_10device_ptrISD_EEEEEEvT0_T1__param_1[16]
)
.maxntid 256
{
	.reg .pred 	%p<4>;
	.reg .b32 	%r<8>;
	.reg .b64 	%rd<17>;

	ld.param.u64 	%rd4, [_ZN3cub18CUB_300001_SM_10006detail8for_each13static_kernelINS2_12policy_hub_t12policy_500_tEmNS2_12op_wrapper_tImN6thrust24THRUST_300001_SM_1000_NS6detail23allocator_traits_detail24construct1_via_allocatorINS8_16device_allocatorI5PointEEEENS8_10device_ptrISD_EEEEEEvT0_T1__param_1];
	ld.param.u64 	%rd6, [_ZN3cub18CUB_300001_SM_10006detail8for_each13static_kernelINS2_12policy_hub_t12policy_500_tEmNS2_12op_wrapper_tImN6thrust24THRUST_300001_SM_1000_NS6detail23allocator_traits_detail24construct1_via_allocatorINS8_16device_allocatorI5PointEEEENS8_10device_ptrISD_EEEEEEvT0_T1__param_0];
	mov.u32 	%r2, %ctaid.x;
	mul.wide.u32 	%rd1, %r2, 512;
	sub.s64 	%rd2, %rd6, %rd1;
	setp.lt.u64 	%p1, %rd2, 512;
	@%p1 bra 	$L__BB4_2;
	mov.u32 	%r6, %tid.x;
	cvta.to.global.u64 	%rd12, %rd4;
	cvt.u64.u32 	%rd13, %r6;
	add.s64 	%rd14, %rd1, %rd13;
	shl.b64 	%rd15, %rd14, 4;
	add.s64 	%rd16, %rd12, %rd15;
	mov.b32 	%r7, 0;
	st.global.u32 	[%rd16], %r7;
	st.global.u32 	[%rd16+4], %r7;
	st.global.u32 	[%rd16+8], %r7;
	st.global.u32 	[%rd16+12], %r7;
	st.global.u32 	[%rd16+4096], %r7;
	st.global.u32 	[%rd16+4100], %r7;
	st.global.u32 	[%rd16+4104], %r7;
	st.global.u32 	[%rd16+4108], %r7;
	bra.uni 	$L__BB4_6;
$L__BB4_2:
	cvta.to.global.u64 	%rd7, %rd4;
	mov.u32 	%r1, %tid.x;
	cvt.u64.u32 	%rd8, %r1;
	setp.le.u64 	%p2, %rd2, %rd8;
	add.s64 	%rd9, %rd1, %rd8;
	shl.b64 	%rd10, %rd9, 4;
	add.s64 	%rd3, %rd7, %rd10;
	@%p2 bra 	$L__BB4_4;
	mov.b32 	%r3, 0;
	st.global.u32 	[%rd3], %r3;
	st.global.u32 	[%rd3+4], %r3;
	st.global.u32 	[%rd3+8], %r3;
	st.global.u32 	[%rd3+12], %r3;
$L__BB4_4:
	add.s32 	%r4, %r1, 256;
	cvt.u64.u32 	%rd11, %r4;
	setp.le.u64 	%p3, %rd2, %rd11;
	@%p3 bra 	$L__BB4_6;
	mov.b32 	%r5, 0;
	st.global.u32 	[%rd3+4096], %r5;
	st.global.u32 	[%rd3+4100], %r5;
	st.global.u32 	[%rd3+4104], %r5;
	st.global.u32 	[%rd3+4108], %r5;
$L__BB4_6:
	ret;

}
	// .globl	_ZN3cub18CUB_300001_SM_10006detail8for_each13static_kernelINS2_12policy_hub_t12policy_500_tEmN6thrust24THRUST_300001_SM_1000_NS8cuda_cub20__uninitialized_fill7functorINS7_10device_ptrIiEEiEEEEvT0_T1_
.visible .entry _ZN3cub18CUB_300001_SM_10006detail8for_each13static_kernelINS2_12policy_hub_t12policy_500_tEmN6thrust24THRUST_300001_SM_1000_NS8cuda_cub20__uninitialized_fill7functorINS7_10device_ptrIiEEiEEEEvT0_T1_(
	.param .u64 _ZN3cub18CUB_300001_SM_10006detail8for_each13static_kernelINS2_12policy_hub_t12policy_500_tEmN6thrust24THRUST_300001_SM_1000_NS8cuda_cub20__uninitialized_fill7functorINS7_10device_ptrIiEEiEEEEvT0_T1__param_0,
	.param .align 8 .b8 _ZN3cub18CUB_300001_SM_10006detail8for_each13static_kernelINS2_12policy_hub_t12policy_500_tEmN6thrust24THRUST_300001_SM_1000_NS8cuda_cub20__uninitialized_fill7functorINS7_10device_ptrIiEEiEEEEvT0_T1__param_1[16]
)
.maxntid 256
{
	.reg .pred 	%p<4>;
	.reg .b16 	%rs<5>;
	.reg .b32 	%r<12>;
	.reg .b64 	%rd<16>;

	ld.param.u32 	%r3, [_ZN3cub18CUB_300001_SM_10006detail8for_each13static_kernelINS2_12policy_hub_t12policy_500_tEmN6thrust24THRUST_300001_SM_1000_NS8cuda_cub20__uninitialized_fill7functorINS7_10device_ptrIiEEiEEEEvT0_T1__param_1+8];
	ld.param.u64 	%rd4, [_ZN3cub18CUB_300001_SM_10006detail8for_each13static_kernelINS2_12policy_hub_t12policy_500_tEmN6thrust24THRUST_300001_SM_1000_NS8cuda_cub20__uninitialized_fill7functorINS7_10device_ptrIiEEiEEEEvT0_T1__param_1];
	ld.param.u64 	%rd5, [_ZN3cub18CUB_300001_SM_10006detail8for_each13static_kernelINS2_12policy_hub_t12policy_500_tEmN6thrust24THRUST_300001_SM_1000_NS8cuda_cub20__uninitialized_fill7functorINS7_10device_ptrIiEEiEEEEvT0_T1__param_0];
	mov.u32 	%r9, %ctaid.x;
	mul.wide.u32 	%rd1, %r9, 512;
	sub.s64 	%rd2, %rd5, %rd1;
	setp.lt.u64 	%p1, %rd2, 512;
	@%p1 bra 	$L__BB5_2;
	mov.u32 	%r11, %tid.x;
	cvta.to.global.u64 	%rd11, %rd4;
	cvt.u64.u32 	%rd12, %r11;
	add.s64 	%rd13, %rd1, %rd12;
	shl.b64 	%rd14, %rd13, 2;
	add.s64 	%rd15, %rd11, %rd14;
	st.global.u32 	[%rd15], %r3;
	st.global.u32 	[%rd15+1024], %r3;
	bra.uni 	$L__BB5_6;
$L__BB5_2:
	cvta.to.global.u64 	%rd6, %rd4;
	mov.u32 	%r2, %tid.x;
	cvt.u64.u32 	%rd7, %r2;
	setp.le.u64 	%p2, %rd2, %rd7;
	add.s64 	%rd8, %rd1, %rd7;
	shl.b64 	%rd9, %rd8, 2;
	add.s64 	%rd3, %rd6, %rd9;
	@%p2 bra 	$L__BB5_4;
	st.global.u32 	[%rd3], %r3;
$L__BB5_4:
	add.s32 	%r10, %r2, 256;
	cvt.u64.u32 	%rd10, %r10;
	setp.le.u64 	%p3, %rd2, %rd10;
	@%p3 bra 	$L__BB5_6;
	st.global.u32 	[%rd3+1024], %r3;
$L__BB5_6:
	ret;

}


// ===== COMPILED SASS (sm_100) =====

	.target	sm_100

	.elftype	@"ET_EXEC"


//--------------------- .note.nv.tkinfo           --------------------------
	.section	.note.nv.tkinfo,"",@"SHT_NOTE"
	.sectionflags	@"SHF_NOTE_NV_TKINFO"
	.tkinfo
        /*0018*/ 	.word	0x00000002
        /*0030*/ 	.string	""
        /*0030*/ 	.string	"ptxas"
        /*0030*/ 	.string	"Cuda compilation tools, release 13.0, V13.0.88"
        /*0030*/ 	.string	"Build cuda_13.0.r13.0/compiler.36424714_0"
        /*0030*/ 	.string	"-arch sm_100 -m 64 "



//--------------------- .note.nv.cuinfo           --------------------------
	.section	.note.nv.cuinfo,"",@"SHT_NOTE"
	.sectionflags	@"SHF_NOTE_NV_CUINFO"
        /*0018*/ 	.short	0x0002
        /*001a*/ 	.short	0x0064
        /*001c*/ 	.short	0x0082
	.zero		2


//--------------------- .nv.info                  --------------------------
	.section	.nv.info,"",@"SHT_CUDA_INFO"
	.align	4


	//----- nvinfo : EIATTR_REGCOUNT
	.align		4
        /*0000*/ 	.byte	0x04, 0x2f
        /*0002*/ 	.short	(.L_44 - .L_43)
	.align		4
.L_43:
        /*0004*/ 	.word	index@(_Z20computeMidlinePointsPK5PointPS_PKii)
        /*0008*/ 	.word	0x0000001f


	//----- nvinfo : EIATTR_FRAME_SIZE
	.align		4
.L_44:
        /*000c*/ 	.byte	0x04, 0x11
        /*000e*/ 	.short	(.L_46 - .L_45)
	.align		4
.L_45:
        /*0010*/ 	.word	index@($__internal_3_$__cuda_sm3x_div_rn_noftz_f32_slowpath)
        /*0014*/ 	.word	0x00000000


	//----- nvinfo : EIATTR_FRAME_SIZE
	.align		4
.L_46:
        /*0018*/ 	.byte	0x04, 0x11
        /*001a*/ 	.short	(.L_48 - .L_47)
	.align		4
.L_47:
        /*001c*/ 	.word	index@(_Z20computeMidlinePointsPK5PointPS_PKii)
        /*0020*/ 	.word	0x00000000


	//----- nvinfo : EIATTR_REGCOUNT
	.align		4
.L_48:
        /*0024*/ 	.byte	0x04, 0x2f
        /*0026*/ 	.short	(.L_50 - .L_49)
	.align		4
.L_49:
        /*0028*/ 	.word	index@(_Z16computeDistancesPK5PointPfiS_)
        /*002c*/ 	.word	0x0000000b


	//----- nvinfo : EIATTR_FRAME_SIZE
	.align		4
.L_50:
        /*0030*/ 	.byte	0x04, 0x11
        /*0032*/ 	.short	(.L_52 - .L_51)
	.align		4
.L_51:
        /*0034*/ 	.word	index@($__internal_2_$__cuda_sm20_sqrt_rn_f32_slowpath)
        /*0038*/ 	.word	0x00000000


	//----- nvinfo : EIATTR_FRAME_SIZE
	.align		4
.L_52:
        /*003c*/ 	.byte	0x04, 0x11
        /*003e*/ 	.short	(.L_54 - .L_53)
	.align		4
.L_53:
        /*0040*/ 	.word	index@(_Z16computeDistancesPK5PointPfiS_)
        /*0044*/ 	.word	0x00000000


	//----- nvinfo : EIATTR_REGCOUNT
	.align		4
.L_54:
        /*0048*/ 	.byte	0x04, 0x2f
        /*004a*/ 	.short	(.L_56 - .L_55)
	.align		4
.L_55:
        /*004c*/ 	.word	index@(_Z13classifyConesPK5PointS1_Piii)
        /*0050*/ 	.word	0x00000020


	//----- nvinfo : EIATTR_FRAME_SIZE
	.align		4
.L_56:
        /*0054*/ 	.byte	0x04, 0x11
        /*0056*/ 	.short	(.L_58 - .L_57)
	.align		4
.L_57:
        /*0058*/ 	.word	index@($__internal_1_$__cuda_sm3x_div_rn_noftz_f32_slowpath)
        /*005c*/ 	.word	0x00000000


	//----- nvinfo : EIATTR_FRAME_SIZE
	.align		4
.L_58:
        /*0060*/ 	.byte	0x04, 0x11
        /*0062*/ 	.short	(.L_60 - .L_59)
	.align		4
.L_59:
        /*0064*/ 	.word	index@($__internal_0_$__cuda_sm20_sqrt_rn_f32_slowpath)
        /*0068*/ 	.word	0x00000000


	//----- nvinfo : EIATTR_FRAME_SIZE
	.align		4
.L_60:
        /*006c*/ 	.byte	0x04, 0x11
        /*006e*/ 	.short	(.L_62 - .L_61)
	.align		4
.L_61:
        /*0070*/ 	.word	index@(_Z13classifyConesPK5PointS1_Piii)
        /*0074*/ 	.word	0x00000000


	//----- nvinfo : EIATTR_REGCOUNT
	.align		4
.L_62:
        /*0078*/ 	.byte	0x04, 0x2f
        /*007a*/ 	.short	(.L_64 - .L_63)
	.align		4
.L_63:
        /*007c*/ 	.word	index@(_ZN3cub18CUB_300001_SM_10006detail11EmptyKernelIvEEvv)
        /*0080*/ 	.word	0x00000004


	//----- nvinfo : EIATTR_FRAME_SIZE
	.align		4
.L_64:
        /*0084*/ 	.byte	0x04, 0x11
        /*0086*/ 	.short	(.L_66 - .L_65)
	.align		4
.L_65:
        /*0088*/ 	.word	index@(_ZN3cub18CUB_300001_SM_10006detail11EmptyKernelIvEEvv)
        /*008c*/ 	.word	0x00000000


	//----- nvinfo : EIATTR_REGCOUNT
	.align		4
.L_66:
        /*0090*/ 	.byte	0x04, 0x2f
        /*0092*/ 	.short	(.L_68 - .L_67)
	.align		4
.L_67:
        /*0094*/ 	.word	index@(_ZN3cub18CUB_300001_SM_10006detail8for_each13static_kernelINS2_12policy_hub_t12policy_500_tEmNS2_12op_wrapper_tImN6thrust24THRUST_300001_SM_1000_NS6detail23allocator_traits_detail24construct1_via_allocatorINS8_16device_allocatorI5PointEEEENS8_10device_ptrISD_EEEEEEvT0_T1_)
        /*0098*/ 	.word	0x00000008


	//----- nvinfo : EIATTR_FRAME_SIZE
	.align		4
.L_68:
        /*009c*/ 	.byte	0x04, 0x11
        /*009e*/ 	.short	(.L_70 - .L_69)
	.align		4
.L_69:
        /*00a0*/ 	.word	index@(_ZN3cub18CUB_300001_SM_10006detail8for_each13static_kernelINS2_12policy_hub_t12policy_500_tEmNS2_12op_wrapper_tImN6thrust24THRUST_300001_SM_1000_NS6detail23allocator_traits_detail24construct1_via_allocatorINS8_16device_allocatorI5PointEEEENS8_10device_ptrISD_EEEEEEvT0_T1_)
        /*00a4*/ 	.word	0x00000000


	//----- nvinfo : EIATTR_REGCOUNT
	.align		4
.L_70:
        /*00a8*/ 	.byte	0x04, 0x2f
        /*00aa*/ 	.short	(.L_72 - .L_71)
	.align		4
.L_71:
        /*00ac*/ 	.word	index@(_ZN3cub18CUB_300001_SM_10006detail8for_each13static_kernelINS2_12policy_hub_t12policy_500_tEmN6thrust24THRUST_300001_SM_1000_NS8cuda_cub20__uninitialized_fill7functorINS7_10device_ptrIiEEiEEEEvT0_T1_)
        /*00b0*/ 	.word	0x00000008


	//----- nvinfo : EIATTR_FRAME_SIZE
	.align		4
.L_72:
        /*00b4*/ 	.byte	0x04, 0x11
        /*00b6*/ 	.short	(.L_74 - .L_73)
	.align		4
.L_73:
        /*00b8*/ 	.word	index@(_ZN3cub18CUB_300001_SM_10006detail8for_each13static_kernelINS2_12policy_hub_t12policy_500_tEmN6thrust24THRUST_300001_SM_1000_NS8cuda_cub20__uninitialized_fill7functorINS7_10device_ptrIiEEiEEEEvT0_T1_)
        /*00bc*/ 	.word	0x00000000


	//----- nvinfo : EIATTR_MIN_STACK_SIZE
	.align		4
.L_74:
        /*00c0*/ 	.byte	0x04, 0x12
        /*00c2*/ 	.short	(.L_76 - .L_75)
	.align		4
.L_75:
        /*00c4*/ 	.word	index@(_ZN3cub18CUB_300001_SM_10006detail8for_each13static_kernelINS2_12policy_hub_t12policy_500_tEmN6thrust24THRUST_300001_SM_1000_NS8cuda_cub20__uninitialized_fill7functorINS7_10device_ptrIiEEiEEEEvT0_T1_)
        /*00c8*/ 	.word	0x00000000


	//----- nvinfo : EIATTR_MIN_STACK_SIZE
	.align		4
.L_76:
        /*00cc*/ 	.byte	0x04, 0x12
        /*00ce*/ 	.short	(.L_78 - .L_77)
	.align		4
.L_77:
        /*00d0*/ 	.word	index@(_ZN3cub18CUB_300001_SM_10006detail8for_each13static_kernelINS2_12policy_hub_t12policy_500_tEmNS2_12op_wrapper_tImN6thrust24THRUST_300001_SM_1000_NS6detail23allocator_traits_detail24construct1_via_allocatorINS8_16device_allocatorI5PointEEEENS8_10device_ptrISD_EEEEEEvT0_T1_)
        /*00d4*/ 	.word	0x00000000


	//----- nvinfo : EIATTR_MIN_STACK_SIZE
	.align		4
.L_78:
        /*00d8*/ 	.byte	0x04, 0x12
        /*00da*/ 	.short	(.L_80 - .L_79)
	.align		4
.L_79:
        /*00dc*/ 	.word	index@(_ZN3cub18CUB_300001_SM_10006detail11EmptyKernelIvEEvv)
        /*00e0*/ 	.word	0x00000000


	//----- nvinfo : EIATTR_MIN_STACK_SIZE
	.align		4
.L_80:
        /*00e4*/ 	.byte	0x04, 0x12
        /*00e6*/ 	.short	(.L_82 - .L_81)
	.align		4
.L_81:
        /*00e8*/ 	.word	index@(_Z13classifyConesPK5PointS1_Piii)
        /*00ec*/ 	.word	0x00000000


	//----- nvinfo : EIATTR_MIN_STACK_SIZE
	.align		4
.L_82:
        /*00f0*/ 	.byte	0x04, 0x12
        /*00f2*/ 	.short	(.L_84 - .L_83)
	.align		4
.L_83:
        /*00f4*/ 	.word	index@(_Z16computeDistancesPK5PointPfiS_)
        /*00f8*/ 	.word	0x00000000


	//----- nvinfo : EIATTR_MIN_STACK_SIZE
	.align		4
.L_84:
        /*00fc*/ 	.byte	0x04, 0x12
        /*00fe*/ 	.short	(.L_86 - .L_85)
	.align		4
.L_85:
        /*0100*/ 	.word	index@(_Z20computeMidlinePointsPK5PointPS_PKii)
        /*0104*/ 	.word	0x00000000
.L_86:


//--------------------- .nv.compat                --------------------------
	.section	.nv.compat,"",@"SHT_CUDA_COMPAT_INFO"
	.align	4
        /*0000*/ 	.byte	0x02, 0x09, 0x00, 0x00, 0x02, 0x02, 0x01, 0x00, 0x02, 0x05, 0x05, 0x00, 0x03, 0x07, 0x01, 0x01
        /*0010*/ 	.byte	0x02, 0x03, 0x00, 0x00, 0x02, 0x06, 0x01, 0x00, 0x04, 0x0b, 0x08, 0x00, 0x01, 0x00, 0x00, 0x00
        /*0020*/ 	.byte	0x00, 0x00, 0x00, 0x00


//--------------------- .nv.info._ZN3cub18CUB_300001_SM_10006detail8for_each13static_kernelINS2_12policy_hub_t12policy_500_tEmN6thrust24THRUST_300001_SM_1000_NS8cuda_cub20__uninitialized_fill7functorINS7_10device_ptrIiEEiEEEEvT0_T1_ --------------------------
	.section	.nv.info._ZN3cub18CUB_300001_SM_10006detail8for_each13static_kernelINS2_12policy_hub_t12policy_500_tEmN6thrust24THRUST_300001_SM_1000_NS8cuda_cub20__uninitialized_fill7functorINS7_10device_ptrIiEEiEEEEvT0_T1_,"",@"SHT_CUDA_INFO"
	.sectionflags	@""
	.align	4


	//----- nvinfo : EIATTR_CUDA_API_VERSION
	.align		4
        /*0000*/ 	.byte	0x04, 0x37
        /*0002*/ 	.short	(.L_88 - .L_87)
.L_87:
        /*0004*/ 	.word	0x00000082


	//----- nvinfo : EIATTR_KPARAM_INFO
	.align		4
.L_88:
        /*0008*/ 	.byte	0x04, 0x17
        /*000a*/ 	.short	(.L_90 - .L_89)
.L_89:
        /*000c*/ 	.word	0x00000000
        /*0010*/ 	.short	0x0001
        /*0012*/ 	.short	0x0008
        /*0014*/ 	.byte	0x00, 0xf0, 0x41, 0x00


	//----- nvinfo : EIATTR_KPARAM_INFO
	.align		4
.L_90:
        /*0018*/ 	.byte	0x04, 0x17
        /*001a*/ 	.short	(.L_92 - .L_91)
.L_91:
        /*001c*/ 	.word	0x00000000
        /*0020*/ 	.short	0x0000
        /*0022*/ 	.short	0x0000
        /*0024*/ 	.byte	0x00, 0xf0, 0x21, 0x00


	//----- nvinfo : EIATTR_SPARSE_MMA_MASK
	.align		4
.L_92:
        /*0028*/ 	.byte	0x03, 0x50
        /*002a*/ 	.short	0x0000


	//----- nvinfo : EIATTR_MAXREG_COUNT
	.align		4
        /*002c*/ 	.byte	0x03, 0x1b
        /*002e*/ 	.short	0x00ff


	//----- nvinfo : EIATTR_MERCURY_ISA_VERSION
	.align		4
        /*0030*/ 	.byte	0x03, 0x5f
        /*0032*/ 	.short	0x0101


	//----- nvinfo : EIATTR_VRC_CTA_INIT_COUNT
	.align		4
        /*0034*/ 	.byte	0x02, 0x4a
	.zero		1
	.zero		1


	//----- nvinfo : EIATTR_EXIT_INSTR_OFFSETS
	.align		4
        /*0038*/ 	.byte	0x04, 0x1c
        /*003a*/ 	.short	(.L_94 - .L_93)


	//   ....[0]....
.L_93:
        /*003c*/ 	.word	0x00000130


	//   ....[1]....
        /*0040*/ 	.word	0x00000230


	//   ....[2]....
        /*0044*/ 	.word	0x00000260


	//----- nvinfo : EIATTR_MAX_THREADS
	.align		4
.L_94:
        /*0048*/ 	.byte	0x04, 0x05
        /*004a*/ 	.short	(.L_96 - .L_95)
.L_95:
        /*004c*/ 	.word	0x00000100
        /*0050*/ 	.word	0x00000001
        /*0054*/ 	.word	0x00000001


	//----- nvinfo : EIATTR_CBANK_PARAM_SIZE
	.align		4
.L_96:
        /*0058*/ 	.byte	0x03, 0x19
        /*005a*/ 	.short	0x0018


	//----- nvinfo : EIATTR_PARAM_CBANK
	.align		4
        /*005c*/ 	.byte	0x04, 0x0a
        /*005e*/ 	.short	(.L_98 - .L_97)
	.align		4
.L_97:
        /*0060*/ 	.word	index@(.nv.constant0._ZN3cub18CUB_300001_SM_10006detail8for_each13static_kernelINS2_12policy_hub_t12policy_500_tEmN6thrust24THRUST_300001_SM_1000_NS8cuda_cub20__uninitialized_fill7functorINS7_10device_ptrIiEEiEEEEvT0_T1_)
        /*0064*/ 	.short	0x0380
        /*0066*/ 	.short	0x0018


	//----- nvinfo : EIATTR_SW_WAR
	.align		4
.L_98:
        /*0068*/ 	.byte	0x04, 0x36
        /*006a*/ 	.short	(.L_100 - .L_99)
.L_99:
        /*006c*/ 	.word	0x00000008
.L_100:


//--------------------- .nv.info._ZN3cub18CUB_300001_SM_10006detail8for_each13static_kernelINS2_12policy_hub_t12policy_500_tEmNS2_12op_wrapper_tImN6thrust24THRUST_300001_SM_1000_NS6detail23allocator_traits_detail24construct1_via_allocatorINS8_16device_allocatorI5PointEEEENS8_10device_ptrISD_EEEEEEvT0_T1_ --------------------------
	.section	.nv.info._ZN3cub18CUB_300001_SM_10006detail8for_each13static_kernelINS2_12policy_hub_t12policy_500_tEmNS2_12op_wrapper_tImN6thrust24THRUST_300001_SM_1000_NS6detail23allocator_traits_detail24construct1_via_allocatorINS8_16device_allocatorI5PointEEEENS8_10device_ptrISD_EEEEEEvT0_T1_,"",@"SHT_CUDA_INFO"
	.sectionflags	@""
	.align	4


	//----- nvinfo : EIATTR_CUDA_API_VERSION
	.align		4
        /*0000*/ 	.byte	0x04, 0x37
        /*0002*/ 	.short	(.L_102 - .L_101)
.L_101:
        /*0004*/ 	.word	0x00000082


	//----- nvinfo : EIATTR_KPARAM_INFO
	.align		4
.L_102:
        /*0008*/ 	.byte	0x04, 0x17
        /*000a*/ 	.short	(.L_104 - .L_103)
.L_103:
        /*000c*/ 	.word	0x00000000
        /*0010*/ 	.short	0x0001
        /*0012*/ 	.short	0x0008
        /*0014*/ 	.byte	0x00, 0xf0, 0x41, 0x00


	//----- nvinfo : EIATTR_KPARAM_INFO
	.align		4
.L_104:
        /*0018*/ 	.byte	0x04, 0x17
        /*001a*/ 	.short	(.L_106 - .L_105)
.L_105:
        /*001c*/ 	.word	0x00000000
        /*0020*/ 	.short	0x0000
        /*0022*/ 	.short	0x0000
        /*0024*/ 	.byte	0x00, 0xf0, 0x21, 0x00


	//----- nvinfo : EIATTR_SPARSE_MMA_MASK
	.align		4
.L_106:
        /*0028*/ 	.byte	0x03, 0x50
        /*002a*/ 	.short	0x0000


	//----- nvinfo : EIATTR_MAXREG_COUNT
	.align		4
        /*002c*/ 	.byte	0x03, 0x1b
        /*002e*/ 	.short	0x00ff


	//----- nvinfo : EIATTR_MERCURY_ISA_VERSION
	.align		4
        /*0030*/ 	.byte	0x03, 0x5f
        /*0032*/ 	.short	0x0101


	//----- nvinfo : EIATTR_VRC_CTA_INIT_COUNT
	.align		4
        /*0034*/ 	.byte	0x02, 0x4a
	.zero		1
	.zero		1


	//----- nvinfo : EIATTR_EXIT_INSTR_OFFSETS
	.align		4
        /*0038*/ 	.byte	0x04, 0x1c
        /*003a*/ 	.short	(.L_108 - .L_107)


	//   ....[0]....
.L_107:
        /*003c*/ 	.word	0x00000180


	//   ....[1]....
        /*0040*/ 	.word	0x000002a0


	//   ....[2]....
        /*0044*/ 	.word	0x000002f0


	//----- nvinfo : EIATTR_MAX_THREADS
	.align		4
.L_108:
        /*0048*/ 	.byte	0x04, 0x05
        /*004a*/ 	.short	(.L_110 - .L_109)
.L_109:
        /*004c*/ 	.word	0x00000100
        /*0050*/ 	.word	0x00000001
        /*0054*/ 	.word	0x00000001


	//----- nvinfo : EIATTR_CBANK_PARAM_SIZE
	.align		4
.L_110:
        /*0058*/ 	.byte	0x03, 0x19
        /*005a*/ 	.short	0x0018


	//----- nvinfo : EIATTR_PARAM_CBANK
	.align		4
        /*005c*/ 	.byte	0x04, 0x0a
        /*005e*/ 	.short	(.L_112 - .L_111)
	.align		4
.L_111:
        /*0060*/ 	.word	index@(.nv.constant0._ZN3cub18CUB_300001_SM_10006detail8for_each13static_kernelINS2_12policy_hub_t12policy_500_tEmNS2_12op_wrapper_tImN6thrust24THRUST_300001_SM_1000_NS6detail23allocator_traits_detail24construct1_via_allocatorINS8_16device_allocatorI5PointEEEENS8_10device_ptrISD_EEEEEEvT0_T1_)
        /*0064*/ 	.short	0x0380
        /*0066*/ 	.short	0x0018


	//----- nvinfo : EIATTR_SW_WAR
	.align		4
.L_112:
        /*0068*/ 	.byte	0x04, 0x36
        /*006a*/ 	.short	(.L_114 - .L_113)
.L_113:
        /*006c*/ 	.word	0x00000008
.L_114:


//--------------------- .nv.info._ZN3cub18CUB_300001_SM_10006detail11EmptyKernelIvEEvv --------------------------
	.section	.nv.info._ZN3cub18CUB_300001_SM_10006detail11EmptyKernelIvEEvv,"",@"SHT_CUDA_INFO"
	.sectionflags	@""
	.align	4


	//----- nvinfo : EIATTR_CUDA_API_VERSION
	.align		4
        /*0000*/ 	.byte	0x04, 0x37
        /*0002*/ 	.short	(.L_116 - .L_115)
.L_115:
        /*0004*/ 	.word	0x00000082


	//----- nvinfo : EIATTR_SPARSE_MMA_MASK
	.align		4
.L_116:
        /*0008*/ 	.byte	0x03, 0x50
        /*000a*/ 	.short	0x0000


	//----- nvinfo : EIATTR_MAXREG_COUNT
	.align		4
        /*000c*/ 	.byte	0x03, 0x1b
        /*000e*/ 	.short	0x00ff


	//----- nvinfo : EIATTR_MERCURY_ISA_VERSION
	.align		4
        /*0010*/ 	.byte	0x03, 0x5f
        /*0012*/ 	.short	0x0101


	//----- nvinfo : EIATTR_VRC_CTA_INIT_COUNT
	.align		4
        /*0014*/ 	.byte	0x02, 0x4a
	.zero		1
	.zero		1


	//----- nvinfo : EIATTR_EXIT_INSTR_OFFSETS
	.align		4
        /*0018*/ 	.byte	0x04, 0x1c
        /*001a*/ 	.short	(.L_118 - .L_117)


	//   ....[0]....
.L_117:
        /*001c*/ 	.word	0x00000010


	//----- nvinfo : EIATTR_SW_WAR
	.align		4
.L_118:
        /*0020*/ 	.byte	0x04, 0x36
        /*0022*/ 	.short	(.L_120 - .L_119)
.L_119:
        /*0024*/ 	.word	0x00000008
.L_120:


//--------------------- .nv.info._Z13classifyConesPK5PointS1_Piii --------------------------
	.section	.nv.info._Z13classifyConesPK5PointS1_Piii,"",@"SHT_CUDA_INFO"
	.sectionflags	@""
	.align	4


	//----- nvinfo : EIATTR_CUDA_API_VERSION
	.align		4
        /*0000*/ 	.byte	0x04, 0x37
        /*0002*/ 	.short	(.L_122 - .L_121)
.L_121:
        /*0004*/ 	.word	0x00000082


	//----- nvinfo : EIATTR_KPARAM_INFO
	.align		4
.L_122:
        /*0008*/ 	.byte	0x04, 0x17
        /*000a*/ 	.short	(.L_124 - .L_123)
.L_123:
        /*000c*/ 	.word	0x00000000
        /*0010*/ 	.short	0x0004
        /*0012*/ 	.short	0x001c
        /*0014*/ 	.byte	0x00, 0xf0, 0x11, 0x00


	//----- nvinfo : EIATTR_KPARAM_INFO
	.align		4
.L_124:
        /*0018*/ 	.byte	0x04, 0x17
        /*001a*/ 	.short	(.L_126 - .L_125)
.L_125:
        /*001c*/ 	.word	0x00000000
        /*0020*/ 	.short	0x0003
        /*0022*/ 	.short	0x0018
        /*0024*/ 	.byte	0x00, 0xf0, 0x11, 0x00


	//----- nvinfo : EIATTR_KPARAM_INFO
	.align		4
.L_126:
        /*0028*/ 	.byte	0x04, 0x17
        /*002a*/ 	.short	(.L_128 - .L_127)
.L_127:
        /*002c*/ 	.word	0x00000000
        /*0030*/ 	.short	0x0002
        /*0032*/ 	.short	0x0010
        /*0034*/ 	.byte	0x00, 0xf5, 0x21, 0x00


	//----- nvinfo : EIATTR_KPARAM_INFO
	.align		4
.L_128:
        /*0038*/ 	.byte	0x04, 0x17
        /*003a*/ 	.short	(.L_130 - .L_129)
.L_129:
        /*003c*/ 	.word	0x00000000
        /*0040*/ 	.short	0x0001
        /*0042*/ 	.short	0x0008
        /*0044*/ 	.byte	0x00, 0xf5, 0x21, 0x00


	//----- nvinfo : EIATTR_KPARAM_INFO
	.align		4
.L_130:
        /*0048*/ 	.byte	0x04, 0x17
        /*004a*/ 	.short	(.L_132 - .L_131)
.L_131:
        /*004c*/ 	.word	0x00000000
        /*0050*/ 	.short	0x0000
        /*0052*/ 	.short	0x0000
        /*0054*/ 	.byte	0x00, 0xf5, 0x21, 0x00


	//----- nvinfo : EIATTR_SPARSE_MMA_MASK
	.align		4
.L_132:
        /*0058*/ 	.byte	0x03, 0x50
        /*005a*/ 	.short	0x0000


	//----- nvinfo : EIATTR_MAXREG_COUNT
	.align		4
        /*005c*/ 	.byte	0x03, 0x1b
        /*005e*/ 	.short	0x00ff


	//----- nvinfo : EIATTR_MERCURY_ISA_VERSION
	.align		4
        /*0060*/ 	.byte	0x03, 0x5f
        /*0062*/ 	.short	0x0101


	//----- nvinfo : EIATTR_VRC_CTA_INIT_COUNT
	.align		4
        /*0064*/ 	.byte	0x02, 0x4a
	.zero		1
	.zero		1


	//----- nvinfo : EIATTR_EXIT_INSTR_OFFSETS
	.align		4
        /*0068*/ 	.byte	0x04, 0x1c
        /*006a*/ 	.short	(.L_134 - .L_133)


	//   ....[0]....
.L_133:
        /*006c*/ 	.word	0x00000070


	//   ....[1]....
        /*0070*/ 	.word	0x00001960


	//----- nvinfo : EIATTR_CRS_STACK_SIZE
	.align		4
.L_134:
        /*0074*/ 	.byte	0x04, 0x1e
        /*0076*/ 	.short	(.L_136 - .L_135)
.L_135:
        /*0078*/ 	.word	0x00000000


	//----- nvinfo : EIATTR_CBANK_PARAM_SIZE
	.align		4
.L_136:
        /*007c*/ 	.byte	0x03, 0x19
        /*007e*/ 	.short	0x0020


	//----- nvinfo : EIATTR_PARAM_CBANK
	.align		4
        /*0080*/ 	.byte	0x04, 0x0a
        /*0082*/ 	.short	(.L_138 - .L_137)
	.align		4
.L_137:
        /*0084*/ 	.word	index@(.nv.constant0._Z13classifyConesPK5PointS1_Piii)
        /*0088*/ 	.short	0x0380
        /*008a*/ 	.short	0x0020


	//----- nvinfo : EIATTR_SW_WAR
	.align		4
.L_138:
        /*008c*/ 	.byte	0x04, 0x36
        /*008e*/ 	.short	(.L_140 - .L_139)
.L_139:
        /*0090*/ 	.word	0x00000008
.L_140:


//--------------------- .nv.info._Z16computeDistancesPK5PointPfiS_ --------------------------
	.section	.nv.info._Z16computeDistancesPK5PointPfiS_,"",@"SHT_CUDA_INFO"
	.sectionflags	@""
	.align	4


	//----- nvinfo : EIATTR_CUDA_API_VERSION
	.align		4
        /*0000*/ 	.byte	0x04, 0x37
        /*0002*/ 	.short	(.L_142 - .L_141)
.L_141:
        /*0004*/ 	.word	0x00000082


	//----- nvinfo : EIATTR_KPARAM_INFO
	.align		4
.L_142:
        /*0008*/ 	.byte	0x04, 0x17
        /*000a*/ 	.short	(.L_144 - .L_143)
.L_143:
        /*000c*/ 	.word	0x00000000
        /*0010*/ 	.short	0x0003
        /*0012*/ 	.short	0x0014
        /*0014*/ 	.byte	0x00, 0xf0, 0x41, 0x00


	//----- nvinfo : EIATTR_KPARAM_INFO
	.align		4
.L_144:
        /*0018*/ 	.byte	0x04, 0x17
        /*001a*/ 	.short	(.L_146 - .L_145)
.L_145:
        /*001c*/ 	.word	0x00000000
        /*0020*/ 	.short	0x0002
        /*0022*/ 	.short	0x0010
        /*0024*/ 	.byte	0x00, 0xf0, 0x11, 0x00


	//----- nvinfo : EIATTR_KPARAM_INFO
	.align		4
.L_146:
        /*0028*/ 	.byte	0x04, 0x17
        /*002a*/ 	.short	(.L_148 - .L_147)
.L_147:
        /*002c*/ 	.word	0x00000000
        /*0030*/ 	.short	0x0001
        /*0032*/ 	.short	0x0008
        /*0034*/ 	.byte	0x00, 0xf5, 0x21, 0x00


	//----- nvinfo : EIATTR_KPARAM_INFO
	.align		4
.L_148:
        /*0038*/ 	.byte	0x04, 0x17
        /*003a*/ 	.short	(.L_150 - .L_149)
.L_149:
        /*003c*/ 	.word	0x00000000
        /*0040*/ 	.short	0x0000
        /*0042*/ 	.short	0x0000
        /*0044*/ 	.byte	0x00, 0xf5, 0x21, 0x00


	//----- nvinfo : EIATTR_SPARSE_MMA_MASK
	.align		4
.L_150:
        /*0048*/ 	.byte	0x03, 0x50
        /*004a*/ 	.short	0x0000


	//----- nvinfo : EIATTR_MAXREG_COUNT
	.align		4
        /*004c*/ 	.byte	0x03, 0x1b
        /*004e*/ 	.short	0x00ff


	//----- nvinfo : EIATTR_MERCURY_ISA_VERSION
	.align		4
        /*0050*/ 	.byte	0x03, 0x5f
        /*0052*/ 	.short	0x0101


	//----- nvinfo : EIATTR_VRC_CTA_INIT_COUNT
	.align		4
        /*0054*/ 	.byte	0x02, 0x4a
	.zero		1
	.zero		1


	//----- nvinfo : EIATTR_EXIT_INSTR_OFFSETS
	.align		4
        /*0058*/ 	.byte	0x04, 0x1c
        /*005a*/ 	.short	(.L_152 - .L_151)


	//   ....[0]....
.L_151:
        /*005c*/ 	.word	0x00000070


	//   ....[1]....
        /*0060*/ 	.word	0x00000240


	//----- nvinfo : EIATTR_CRS_STACK_SIZE
	.align		4
.L_152:
        /*0064*/ 	.byte	0x04, 0x1e
        /*0066*/ 	.short	(.L_154 - .L_153)
.L_153:
        /*0068*/ 	.word	0x00000000


	//----- nvinfo : EIATTR_CBANK_PARAM_SIZE
	.align		4
.L_154:
        /*006c*/ 	.byte	0x03, 0x19
        /*006e*/ 	.short	0x0024


	//----- nvinfo : EIATTR_PARAM_CBANK
	.align		4
        /*0070*/ 	.byte	0x04, 0x0a
        /*0072*/ 	.short	(.L_156 - .L_155)
	.align		4
.L_155:
        /*0074*/ 	.word	index@(.nv.constant0._Z16computeDistancesPK5PointPfiS_)
        /*0078*/ 	.short	0x0380
        /*007a*/ 	.short	0x0024


	//----- nvinfo : EIATTR_SW_WAR
	.align		4
.L_156:
        /*007c*/ 	.byte	0x04, 0x36
        /*007e*/ 	.short	(.L_158 - .L_157)
.L_157:
        /*0080*/ 	.word	0x00000008
.L_158:


//--------------------- .nv.info._Z20computeMidlinePointsPK5PointPS_PKii --------------------------
	.section	.nv.info._Z20computeMidlinePointsPK5PointPS_PKii,"",@"SHT_CUDA_INFO"
	.sectionflags	@""
	.align	4


	//----- nvinfo : EIATTR_CUDA_API_VERSION
	.align		4
        /*0000*/ 	.byte	0x04, 0x37
        /*0002*/ 	.short	(.L_160 - .L_159)
.L_159:
        /*0004*/ 	.word	0x00000082


	//----- nvinfo : EIATTR_KPARAM_INFO
	.align		4
.L_160:
        /*0008*/ 	.byte	0x04, 0x17
        /*000a*/ 	.short	(.L_162 - .L_161)
.L_161:
        /*000c*/ 	.word	0x00000000
        /*0010*/ 	.short	0x0003
        /*0012*/ 	.short	0x0018
        /*0014*/ 	.byte	0x00, 0xf0, 0x11, 0x00


	//----- nvinfo : EIATTR_KPARAM_INFO
	.align		4
.L_162:
        /*0018*/ 	.byte	0x04, 0x17
        /*001a*/ 	.short	(.L_164 - .L_163)
.L_163:
        /*001c*/ 	.word	0x00000000
        /*0020*/ 	.short	0x0002
        /*0022*/ 	.short	0x0010
        /*0024*/ 	.byte	0x00, 0xf5, 0x21, 0x00


	//----- nvinfo : EIATTR_KPARAM_INFO
	.align		4
.L_164:
        /*0028*/ 	.byte	0x04, 0x17
        /*002a*/ 	.short	(.L_166 - .L_165)
.L_165:
        /*002c*/ 	.word	0x00000000
        /*0030*/ 	.short	0x0001
        /*0032*/ 	.short	0x0008
        /*0034*/ 	.byte	0x00, 0xf5, 0x21, 0x00


	//----- nvinfo : EIATTR_KPARAM_INFO
	.align		4
.L_166:
        /*0038*/ 	.byte	0x04, 0x17
        /*003a*/ 	.short	(.L_168 - .L_167)
.L_167:
        /*003c*/ 	.word	0x00000000
        /*0040*/ 	.short	0x0000
        /*0042*/ 	.short	0x0000
        /*0044*/ 	.byte	0x00, 0xf5, 0x21, 0x00


	//----- nvinfo : EIATTR_SPARSE_MMA_MASK
	.align		4
.L_168:
        /*0048*/ 	.byte	0x03, 0x50
        /*004a*/ 	.short	0x0000


	//----- nvinfo : EIATTR_MAXREG_COUNT
	.align		4
        /*004c*/ 	.byte	0x03, 0x1b
        /*004e*/ 	.short	0x00ff


	//----- nvinfo : EIATTR_MERCURY_ISA_VERSION
	.align		4
        /*0050*/ 	.byte	0x03, 0x5f
        /*0052*/ 	.short	0x0101


	//----- nvinfo : EIATTR_VRC_CTA_INIT_COUNT
	.align		4
        /*0054*/ 	.byte	0x02, 0x4a
	.zero		1
	.zero		1


	//----- nvinfo : EIATTR_EXIT_INSTR_OFFSETS
	.align		4
        /*0058*/ 	.byte	0x04, 0x1c
        /*005a*/ 	.short	(.L_170 - .L_169)


	//   ....[0]....
.L_169:
        /*005c*/ 	.word	0x00000070


	//   ....[1]....
        /*0060*/ 	.word	0x000012c0


	//----- nvinfo : EIATTR_CRS_STACK_SIZE
	.align		4
.L_170:
        /*0064*/ 	.byte	0x04, 0x1e
        /*0066*/ 	.short	(.L_172 - .L_171)
.L_171:
        /*0068*/ 	.word	0x00000000


	//----- nvinfo : EIATTR_CBANK_PARAM_SIZE
	.align		4
.L_172:
        /*006c*/ 	.byte	0x03, 0x19
        /*006e*/ 	.short	0x001c


	//----- nvinfo : EIATTR_PARAM_CBANK
	.align		4
        /*0070*/ 	.byte	0x04, 0x0a
        /*0072*/ 	.short	(.L_174 - .L_173)
	.align		4
.L_173:
        /*0074*/ 	.word	index@(.nv.constant0._Z20computeMidlinePointsPK5PointPS_PKii)
        /*0078*/ 	.short	0x0380
        /*007a*/ 	.short	0x001c


	//----- nvinfo : EIATTR_SW_WAR
	.align		4
.L_174:
        /*007c*/ 	.byte	0x04, 0x36
        /*007e*/ 	.short	(.L_176 - .L_175)
.L_175:
        /*0080*/ 	.word	0x00000008
.L_176:


//--------------------- .nv.callgraph             --------------------------
	.section	.nv.callgraph,"",@"SHT_CUDA_CALLGRAPH"
	.align	4
	.sectionentsize	8
	.align		4
        /*0000*/ 	.word	0x00000000
	.align		4
        /*0004*/ 	.word	0xffffffff
	.align		4
        /*0008*/ 	.word	0x00000000
	.align		4
        /*000c*/ 	.word	0xfffffffe
	.align		4
        /*0010*/ 	.word	0x00000000
	.align		4
        /*0014*/ 	.word	0xfffffffd
	.align		4
        /*0018*/ 	.word	0x00000000
	.align		4
        /*001c*/ 	.word	0xfffffffc


//--------------------- .nv.constant4             --------------------------
	.section	.nv.constant4,"a",@progbits
	.align	8
	.align		8
.nv.constant4:
        /*0000*/ 	.dword	_ZN34_INTERNAL_c907f45e_4_k_cu_a59d6b544cuda3std3__45__cpo5beginE
	.align		8
        /*0008*/ 	.dword	_ZN34_INTERNAL_c907f45e_4_k_cu_a59d6b544cuda3std3__45__cpo3endE
	.align		8
        /*0010*/ 	.dword	_ZN34_INTERNAL_c907f45e_4_k_cu_a59d6b544cuda3std3__45__cpo6cbeginE
	.align		8
        /*0018*/ 	.dword	_ZN34_INTERNAL_c907f45e_4_k_cu_a59d6b544cuda3std3__45__cpo4cendE
	.align		8
        /*0020*/ 	.dword	_ZN34_INTERNAL_c907f45e_4_k_cu_a59d6b544cuda3std3__45__cpo6rbeginE
	.align		8
        /*0028*/ 	.dword	_ZN34_INTERNAL_c907f45e_4_k_cu_a59d6b544cuda3std3__45__cpo4rendE
	.align		8
        /*0030*/ 	.dword	_ZN34_INTERNAL_c907f45e_4_k_cu_a59d6b544cuda3std3__45__cpo7crbeginE
	.align		8
        /*0038*/ 	.dword	_ZN34_INTERNAL_c907f45e_4_k_cu_a59d6b544cuda3std3__45__cpo5crendE
	.align		8
        /*0040*/ 	.dword	_ZN34_INTERNAL_c907f45e_4_k_cu_a59d6b544cuda3std3__436_GLOBAL__N__c907f45e_4_k_cu_a59d6b546ignoreE
	.align		8
        /*0048*/ 	.dword	_ZN34_INTERNAL_c907f45e_4_k_cu_a59d6b544cuda3std3__419piecewise_constructE
	.align		8
        /*0050*/ 	.dword	_ZN34_INTERNAL_c907f45e_4_k_cu_a59d6b544cuda3std3__48in_placeE
	.align		8
        /*0058*/ 	.dword	_ZN34_INTERNAL_c907f45e_4_k_cu_a59d6b544cuda3std3__420unreachable_sentinelE
	.align		8
        /*0060*/ 	.dword	_ZN34_INTERNAL_c907f45e_4_k_cu_a59d6b544cuda3std3__47nulloptE
	.align		8
        /*0068*/ 	.dword	_ZN34_INTERNAL_c907f45e_4_k_cu_a59d6b544cuda3std3__48unexpectE
	.align		8
        /*0070*/ 	.dword	_ZN34_INTERNAL_c907f45e_4_k_cu_a59d6b544cuda3std6ranges3__45__cpo4swapE
	.align		8
        /*0078*/ 	.dword	_ZN34_INTERNAL_c907f45e_4_k_cu_a59d6b544cuda3std6ranges3__45__cpo9iter_moveE
	.align		8
        /*0080*/ 	.dword	_ZN34_INTERNAL_c907f45e_4_k_cu_a59d6b544cuda3std6ranges3__45__cpo5beginE
	.align		8
        /*0088*/ 	.dword	_ZN34_INTERNAL_c907f45e_4_k_cu_a59d6b544cuda3std6ranges3__45__cpo3endE
	.align		8
        /*0090*/ 	.dword	_ZN34_INTERNAL_c907f45e_4_k_cu_a59d6b544cuda3std6ranges3__45__cpo6cbeginE
	.align		8
        /*0098*/ 	.dword	_ZN34_INTERNAL_c907f45e_4_k_cu_a59d6b544cuda3std6ranges3__45__cpo4cendE
	.align		8
        /*00a0*/ 	.dword	_ZN34_INTERNAL_c907f45e_4_k_cu_a59d6b544cuda3std6ranges3__45__cpo7advanceE
	.align		8
        /*00a8*/ 	.dword	_ZN34_INTERNAL_c907f45e_4_k_cu_a59d6b544cuda3std6ranges3__45__cpo9iter_swapE
	.align		8
        /*00b0*/ 	.dword	_ZN34_INTERNAL_c907f45e_4_k_cu_a59d6b544cuda3std6ranges3__45__cpo4nextE
	.align		8
        /*00b8*/ 	.dword	_ZN34_INTERNAL_c907f45e_4_k_cu_a59d6b544cuda3std6ranges3__45__cpo4prevE
	.align		8
        /*00c0*/ 	.dword	_ZN34_INTERNAL_c907f45e_4_k_cu_a59d6b544cuda3std6ranges3__45__cpo4dataE
	.align		8
        /*00c8*/ 	.dword	_ZN34_INTERNAL_c907f45e_4_k_cu_a59d6b544cuda3std6ranges3__45__cpo5cdataE
	.align		8
        /*00d0*/ 	.dword	_ZN34_INTERNAL_c907f45e_4_k_cu_a59d6b544cuda3std6ranges3__45__cpo4sizeE
	.align		8
        /*00d8*/ 	.dword	_ZN34_INTERNAL_c907f45e_4_k_cu_a59d6b544cuda3std6ranges3__45__cpo5ssizeE
	.align		8
        /*00e0*/ 	.dword	_ZN34_INTERNAL_c907f45e_4_k_cu_a59d6b544cuda3std6ranges3__45__cpo8distanceE
	.align		8
        /*00e8*/ 	.dword	_ZN34_INTERNAL_c907f45e_4_k_cu_a59d6b546thrust24THRUST_300001_SM_1000_NS8cuda_cub3parE
	.align		8
        /*00f0*/ 	.dword	_ZN34_INTERNAL_c907f45e_4_k_cu_a59d6b546thrust24THRUST_300001_SM_1000_NS8cuda_cub10par_nosyncE
	.align		8
        /*00f8*/ 	.dword	_ZN34_INTERNAL_c907f45e_4_k_cu_a59d6b546thrust24THRUST_300001_SM_1000_NS6system6detail10sequential3seqE
	.align		8
        /*0100*/ 	.dword	_ZN34_INTERNAL_c907f45e_4_k_cu_a59d6b546thrust24THRUST_300001_SM_1000_NS12placeholders2_1E
	.align		8
        /*0108*/ 	.dword	_ZN34_INTERNAL_c907f45e_4_k_cu_a59d6b546thrust24THRUST_300001_SM_1000_NS12placeholders2_2E
	.align		8
        /*0110*/ 	.dword	_ZN34_INTERNAL_c907f45e_4_k_cu_a59d6b546thrust24THRUST_300001_SM_1000_NS12placeholders2_3E
	.align		8
        /*0118*/ 	.dword	_ZN34_INTERNAL_c907f45e_4_k_cu_a59d6b546thrust24THRUST_300001_SM_1000_NS12placeholders2_4E
	.align		8
        /*0120*/ 	.dword	_ZN34_INTERNAL_c907f45e_4_k_cu_a59d6b546thrust24THRUST_300001_SM_1000_NS12placeholders2_5E
	.align		8
        /*0128*/ 	.dword	_ZN34_INTERNAL_c907f45e_4_k_cu_a59d6b546thrust24THRUST_300001_SM_1000_NS12placeholders2_6E
	.align		8
        /*0130*/ 	.dword	_ZN34_INTERNAL_c907f45e_4_k_cu_a59d6b546thrust24THRUST_300001_SM_1000_NS12placeholders2_7E
	.align		8
        /*0138*/ 	.dword	_ZN34_INTERNAL_c907f45e_4_k_cu_a59d6b546thrust24THRUST_300001_SM_1000_NS12placeholders2_8E
	.align		8
        /*0140*/ 	.dword	_ZN34_INTERNAL_c907f45e_4_k_cu_a59d6b546thrust24THRUST_300001_SM_1000_NS12placeholders2_9E
	.align		8
        /*0148*/ 	.dword	_ZN34_INTERNAL_c907f45e_4_k_cu_a59d6b546thrust24THRUST_300001_SM_1000_NS12placeholders3_10E
	.align		8
        /*0150*/ 	.dword	_ZN34_INTERNAL_c907f45e_4_k_cu_a59d6b546thrust24THRUST_300001_SM_1000_NS3seqE


//--------------------- .text._ZN3cub18CUB_300001_SM_10006detail8for_each13static_kernelINS2_12policy_hub_t12policy_500_tEmN6thrust24THRUST_300001_SM_1000_NS8cuda_cub20__uninitialized_fill7functorINS7_10device_ptrIiEEiEEEEvT0_T1_ --------------------------
	.section	.text._ZN3cub18CUB_300001_SM_10006detail8for_each13static_kernelINS2_12policy_hub_t12policy_500_tEmN6thrust24THRUST_300001_SM_1000_NS8cuda_cub20__uninitialized_fill7functorINS7_10device_ptrIiEEiEEEEvT0_T1_,"ax",@progbits
	.align	128
        .global         _ZN3cub18CUB_300001_SM_10006detail8for_each13static_kernelINS2_12policy_hub_t12policy_500_tEmN6thrust24THRUST_300001_SM_1000_NS8cuda_cub20__uninitialized_fill7functorINS7_10device_ptrIiEEiEEEEvT0_T1_
        .type           _ZN3cub18CUB_300001_SM_10006detail8for_each13static_kernelINS2_12policy_hub_t12policy_500_tEmN6thrust24THRUST_300001_SM_1000_NS8cuda_cub20__uninitialized_fill7functorINS7_10device_ptrIiEEiEEEEvT0_T1_,@function
        .size           _ZN3cub18CUB_300001_SM_10006detail8for_each13static_kernelINS2_12policy_hub_t12policy_500_tEmN6thrust24THRUST_300001_SM_1000_NS8cuda_cub20__uninitialized_fill7functorINS7_10device_ptrIiEEiEEEEvT0_T1_,(.L_x_94 - _ZN3cub18CUB_300001_SM_10006detail8for_each13static_kernelINS2_12policy_hub_t12policy_500_tEmN6thrust24THRUST_300001_SM_1000_NS8cuda_cub20__uninitialized_fill7functorINS7_10device_ptrIiEEiEEEEvT0_T1_)
        .other          _ZN3cub18CUB_300001_SM_10006detail8for_each13static_kernelINS2_12policy_hub_t12policy_500_tEmN6thrust24THRUST_300001_SM_1000_NS8cuda_cub20__uninitialized_fill7functorINS7_10device_ptrIiEEiEEEEvT0_T1_,@"STO_CUDA_ENTRY STV_DEFAULT"
_ZN3cub18CUB_300001_SM_10006detail8for_each13static_kernelINS2_12policy_hub_t12policy_500_tEmN6thrust24THRUST_300001_SM_1000_NS8cuda_cub20__uninitialized_fill7functorINS7_10device_ptrIiEEiEEEEvT0_T1_:
.text._ZN3cub18CUB_300001_SM_10006detail8for_each13static_kernelINS2_12policy_hub_t12policy_500_tEmN6thrust24THRUST_300001_SM_1000_NS8cuda_cub20__uninitialized_fill7functorINS7_10device_ptrIiEEiEEEEvT0_T1_:
[----:B------:R-:W-:Y:S08]  /*0000*/  LDC R1, c[0x0][0x37c] ;  /* 0x0000df00ff017b82 */ /* 0x000ff00000000800 */
[----:B------:R-:W0:Y:S01]  /*0010*/  S2UR UR4, SR_CTAID.X ;  /* 0x00000000000479c3 */ /* 0x000e220000002500 */
[----:B------:R-:W1:Y:S01]  /*0020*/  LDCU.64 UR6, c[0x0][0x380] ;  /* 0x00007000ff0677ac */ /* 0x000e620008000a00 */
[----:B------:R-:W2:Y:S01]  /*0030*/  LDCU.64 UR8, c[0x0][0x358] ;  /* 0x00006b00ff0877ac */ /* 0x000ea20008000a00 */
[----:B0-----:R-:W-:-:S04]  /*0040*/  UIMAD.WIDE.U32 UR4, UR4, 0x200, URZ ;  /* 0x00000200040478a5 */ /* 0x001fc8000f8e00ff */
[----:B-1----:R-:W-:-:S04]  /*0050*/  UIADD3 UR6, UP0, UPT, -UR4, UR6, URZ ;  /* 0x0000000604067290 */ /* 0x002fc8000ff1e1ff */
[----:B------:R-:W-:Y:S02]  /*0060*/  UIADD3.X UR7, UPT, UPT, ~UR5, UR7, URZ, UP0, !UPT ;  /* 0x0000000705077290 */ /* 0x000fe400087fe5ff */
[----:B------:R-:W-:-:S04]  /*0070*/  UISETP.GE.U32.AND UP0, UPT, UR6, 0x200, UPT ;  /* 0x000002000600788c */ /* 0x000fc8000bf06070 */
[----:B------:R-:W-:-:S09]  /*0080*/  UISETP.GE.U32.AND.EX UP0, UPT, UR7, URZ, UPT, UP0 ;  /* 0x000000ff0700728c */ /* 0x000fd2000bf06100 */
[----:B--2---:R-:W-:Y:S05]  /*0090*/  BRA.U !UP0, `(.L_x_0) ;  /* 0x0000000108287547 */ /* 0x004fea000b800000 */
[----:B------:R-:W0:Y:S01]  /*00a0*/  S2R R0, SR_TID.X ;  /* 0x0000000000007919 */ /* 0x000e220000002100 */
[----:B------:R-:W1:Y:S01]  /*00b0*/  LDCU.64 UR6, c[0x0][0x388] ;  /* 0x00007100ff0677ac */ /* 0x000e620008000a00 */
[----:B------:R-:W2:Y:S01]  /*00c0*/  LDC R5, c[0x0][0x390] ;  /* 0x0000e400ff057b82 */ /* 0x000ea20000000800 */
[----:B0-----:R-:W-:-:S05]  /*00d0*/  IADD3 R0, P0, PT, R0, UR4, RZ ;  /* 0x0000000400007c10 */ /* 0x001fca000ff1e0ff */
[----:B------:R-:W-:Y:S01]  /*00e0*/  IMAD.X R3, RZ, RZ, UR5, P0 ;  /* 0x00000005ff037e24 */ /* 0x000fe200080e06ff */
[----:B-1----:R-:W-:-:S04]  /*00f0*/  LEA R2, P0, R0, UR6, 0x2 ;  /* 0x0000000600027c11 */ /* 0x002fc8000f8010ff */
[----:B------:R-:W-:-:S05]  /*0100*/  LEA.HI.X R3, R0, UR7, R3, 0x2, P0 ;  /* 0x0000000700037c11 */ /* 0x000fca00080f1403 */
[----:B--2---:R-:W-:Y:S04]  /*0110*/  STG.E desc[UR8][R2.64], R5 ;  /* 0x0000000502007986 */ /* 0x004fe8000c101908 */
[----:B------:R-:W-:Y:S01]  /*0120*/  STG.E desc[UR8][R2.64+0x400], R5 ;  /* 0x0004000502007986 */ /* 0x000fe2000c101908 */
[----:B------:R-:W-:Y:S05]  /*0130*/  EXIT ;  /* 0x000000000000794d */ /* 0x000fea0003800000 */
.L_x_0:
[----:B------:R-:W0:Y:S01]  /*0140*/  S2R R0, SR_TID.X ;  /* 0x0000000000007919 */ /* 0x000e220000002100 */
[----:B------:R-:W-:Y:S01]  /*0150*/  IMAD.U32 R2, RZ, RZ, UR7 ;  /* 0x00000007ff027e24 */ /* 0x000fe2000f8e00ff */
[----:B------:R-:W1:Y:S01]  /*0160*/  LDCU.64 UR10, c[0x0][0x388] ;  /* 0x00007100ff0a77ac */ /* 0x000e620008000a00 */
[----:B------:R-:W-:Y:S01]  /*0170*/  IMAD.U32 R4, RZ, RZ, UR7 ;  /* 0x00000007ff047e24 */ /* 0x000fe2000f8e00ff */
[----:B0-----:R-:W-:-:S04]  /*0180*/  ISETP.LT.U32.AND P0, PT, R0, UR6, PT ;  /* 0x0000000600007c0c */ /* 0x001fc8000bf01070 */
[----:B------:R-:W-:Y:S01]  /*0190*/  ISETP.GT.U32.AND.EX P0, PT, R2, RZ, PT, P0 ;  /* 0x000000ff0200720c */ /* 0x000fe20003f04100 */
[C---:B------:R-:W-:Y:S01]  /*01a0*/  VIADD R2, R0.reuse, 0x100 ;  /* 0x0000010000027836 */ /* 0x040fe20000000000 */
[----:B------:R-:W-:-:S04]  /*01b0*/  IADD3 R0, P2, PT, R0, UR4, RZ ;  /* 0x0000000400007c10 */ /* 0x000fc8000ff5e0ff */
[----:B------:R-:W-:Y:S01]  /*01c0*/  ISETP.LT.U32.AND P1, PT, R2, UR6, PT ;  /* 0x0000000602007c0c */ /* 0x000fe2000bf21070 */
[----:B------:R-:W-:Y:S01]  /*01d0*/  IMAD.X R3, RZ, RZ, UR5, P2 ;  /* 0x00000005ff037e24 */ /* 0x000fe200090e06ff */
[----:B-1----:R-:W-:Y:S02]  /*01e0*/  LEA R2, P2, R0, UR10, 0x2 ;  /* 0x0000000a00027c11 */ /* 0x002fe4000f8410ff */
[----:B------:R-:W-:Y:S02]  /*01f0*/  ISETP.GT.U32.AND.EX P1, PT, R4, RZ, PT, P1 ;  /* 0x000000ff0400720c */ /* 0x000fe40003f24110 */
[----:B------:R-:W-:Y:S01]  /*0200*/  LEA.HI.X R3, R0, UR11, R3, 0x2, P2 ;  /* 0x0000000b00037c11 */ /* 0x000fe200090f1403 */
[----:B------:R-:W0:Y:S04]  /*0210*/  @P0 LDC R5, c[0x0][0x390] ;  /* 0x0000e400ff050b82 */ /* 0x000e280000000800 */
[----:B0-----:R0:W-:Y:S06]  /*0220*/  @P0 STG.E desc[UR8][R2.64], R5 ;  /* 0x0000000502000986 */ /* 0x0011ec000c101908 */
[----:B------:R-:W-:Y:S05]  /*0230*/  @!P1 EXIT ;  /* 0x000000000000994d */ /* 0x000fea0003800000 */
[----:B0-----:R-:W0:Y:S02]  /*0240*/  LDC R5, c[0x0][0x390] ;  /* 0x0000e400ff057b82 */ /* 0x001e240000000800 */
[----:B0-----:R-:W-:Y:S01]  /*0250*/  STG.E desc[UR8][R2.64+0x400], R5 ;  /* 0x0004000502007986 */ /* 0x001fe2000c101908 */
[----:B------:R-:W-:Y:S05]  /*0260*/  EXIT ;  /* 0x000000000000794d */ /* 0x000fea0003800000 */
.L_x_1:
[----:B------:R-:W-:-:S00]  /*0270*/  BRA `(.L_x_1) ;  /* 0xfffffffc00fc7947 */ /* 0x000fc0000383ffff */
[----:B------:R-:W-:-:S00]  /*0280*/  NOP ;  /* 0x0000000000007918 */ /* 0x000fc00000000000 */
[----:B------:R-:W-:-:S00]  /*0290*/  NOP ;  /* 0x0000000000007918 */ /* 0x000fc00000000000 */
[----:B------:R-:W-:-:S00]  /*02a0*/  NOP ;  /* 0x0000000000007918 */ /* 0x000fc00000000000 */
[----:B------:R-:W-:-:S00]  /*02b0*/  NOP ;  /* 0x0000000000007918 */ /* 0x000fc00000000000 */
[----:B------:R-:W-:-:S00]  /*02c0*/  NOP ;  /* 0x0000000000007918 */ /* 0x000fc00000000000 */
[----:B------:R-:W-:-:S00]  /*02d0*/  NOP ;  /* 0x0000000000007918 */ /* 0x000fc00000000000 */
[----:B------:R-:W-:-:S00]  /*02e0*/  NOP ;  /* 0x0000000000007918 */ /* 0x000fc00000000000 */
[----:B------:R-:W-:-:S00]  /*02f0*/  NOP ;  /* 0x0000000000007918 */ /* 0x000fc00000000000 */
.L_x_94:


//--------------------- .text._ZN3cub18CUB_300001_SM_10006detail8for_each13static_kernelINS2_12policy_hub_t12policy_500_tEmNS2_12op_wrapper_tImN6thrust24THRUST_300001_SM_1000_NS6detail23allocator_traits_detail24construct1_via_allocatorINS8_16device_allocatorI5PointEEEENS8_10device_ptrISD_EEEEEEvT0_T1_ --------------------------
	.section	.text._ZN3cub18CUB_300001_SM_10006detail8for_each13static_kernelINS2_12policy_hub_t12policy_500_tEmNS2_12op_wrapper_tImN6thrust24THRUST_300001_SM_1000_NS6detail23allocator_traits_detail24construct1_via_allocatorINS8_16device_allocatorI5PointEEEENS8_10device_ptrISD_EEEEEEvT0_T1_,"ax",@progbits
	.align	128
        .global         _ZN3cub18CUB_300001_SM_10006detail8for_each13static_kernelINS2_12policy_hub_t12policy_500_tEmNS2_12op_wrapper_tImN6thrust24THRUST_300001_SM_1000_NS6detail23allocator_traits_detail24construct1_via_allocatorINS8_16device_allocatorI5PointEEEENS8_10device_ptrISD_EEEEEEvT0_T1_
        .type           _ZN3cub18CUB_300001_SM_10006detail8for_each13static_kernelINS2_12policy_hub_t12policy_500_tEmNS2_12op_wrapper_tImN6thrust24THRUST_300001_SM_1000_NS6detail23allocator_traits_detail24construct1_via_allocatorINS8_16device_allocatorI5PointEEEENS8_10device_ptrISD_EEEEEEvT0_T1_,@function
        .size           _ZN3cub18CUB_300001_SM_10006detail8for_each13static_kernelINS2_12policy_hub_t12policy_500_tEmNS2_12op_wrapper_tImN6thrust24THRUST_300001_SM_1000_NS6detail23allocator_traits_detail24construct1_via_allocatorINS8_16device_allocatorI5PointEEEENS8_10device_ptrISD_EEEEEEvT0_T1_,(.L_x_95 - _ZN3cub18CUB_300001_SM_10006detail8for_each13static_kernelINS2_12policy_hub_t12policy_500_tEmNS2_12op_wrapper_tImN6thrust24THRUST_300001_SM_1000_NS6detail23allocator_traits_detail24construct1_via_allocatorINS8_16device_allocatorI5PointEEEENS8_10device_ptrISD_EEEEEEvT0_T1_)
        .other          _ZN3cub18CUB_300001_SM_10006detail8for_each13static_kernelINS2_12policy_hub_t12policy_500_tEmNS2_12op_wrapper_tImN6thrust24THRUST_300001_SM_1000_NS6detail23allocator_traits_detail24construct1_via_allocatorINS8_16device_allocatorI5PointEEEENS8_10device_ptrISD_EEEEEEvT0_T1_,@"STO_CUDA_ENTRY STV_DEFAULT"
_ZN3cub18CUB_300001_SM_10006detail8for_each13static_kernelINS2_12policy_hub_t12policy_500_tEmNS2_12op_wrapper_tImN6thrust24THRUST_300001_SM_1000_NS6detail23allocator_traits_detail24construct1_via_allocatorINS8_16device_allocatorI5PointEEEENS8_10device_ptrISD_EEEEEEvT0_T1_:
.text._ZN3cub18CUB_300001_SM_10006detail8for_each13static_kernelINS2_12policy_hub_t12policy_500_tEmNS2_12op_wrapper_tImN6thrust24THRUST_300001_SM_1000_NS6detail23allocator_traits_detail24construct1_via_allocatorINS8_16device_allocatorI5PointEEEENS8_10device_ptrISD_EEEEEEvT0_T1_:
        /* <DEDUP_REMOVED lines=12> */
[----:B0-----:R-:W-:-:S05]  /*00c0*/  IADD3 R0, P0, PT, R0, UR4, RZ ;  /* 0x0000000400007c10 */ /* 0x001fca000ff1e0ff */
[----:B------:R-:W-:Y:S01]  /*00d0*/  IMAD.X R3, RZ, RZ, UR5, P0 ;  /* 0x00000005ff037e24 */ /* 0x000fe200080e06ff */
[----:B-1----:R-:W-:-:S04]  /*00e0*/  LEA R2, P0, R0, UR6, 0x4 ;  /* 0x0000000600027c11 */ /* 0x002fc8000f8020ff */
[----:B------:R-:W-:-:S05]  /*00f0*/  LEA.HI.X R3, R0, UR7, R3, 0x4, P0 ;  /* 0x0000000700037c11 */ /* 0x000fca00080f2403 */
[----:B------:R-:W-:Y:S04]  /*0100*/  STG.E desc[UR8][R2.64], RZ ;  /* 0x000000ff02007986 */ /* 0x000fe8000c101908 */
[----:B------:R-:W-:Y:S04]  /*0110*/  STG.E desc[UR8][R2.64+0x4], RZ ;  /* 0x000004ff02007986 */ /* 0x000fe8000c101908 */
[----:B------:R-:W-:Y:S04]  /*0120*/  STG.E desc[UR8][R2.64+0x8], RZ ;  /* 0x000008ff02007986 */ /* 0x000fe8000c101908 */
[----:B------:R-:W-:Y:S04]  /*0130*/  STG.E desc[UR8][R2.64+0xc], RZ ;  /* 0x00000cff02007986 */ /* 0x000fe8000c101908 */
[----:B------:R-:W-:Y:S04]  /*0140*/  STG.E desc[UR8][R2.64+0x1000], RZ ;  /* 0x001000ff02007986 */ /* 0x000fe8000c101908 */
[----:B------:R-:W-:Y:S04]  /*0150*/  STG.E desc[UR8][R2.64+0x1004], RZ ;  /* 0x001004ff02007986 */ /* 0x000fe8000c101908 */
[----:B------:R-:W-:Y:S04]  /*0160*/  STG.E desc[UR8][R2.64+0x1008], RZ ;  /* 0x001008ff02007986 */ /* 0x000fe8000c101908 */
[----:B------:R-:W-:Y:S01]  /*0170*/  STG.E desc[UR8][R2.64+0x100c], RZ ;  /* 0x00100cff02007986 */ /* 0x000fe2000c101908 */
[----:B------:R-:W-:Y:S05]  /*0180*/  EXIT ;  /* 0x000000000000794d */ /* 0x000fea0003800000 */
.L_x_2:
[----:B------:R-:W0:Y:S01]  /*0190*/  S2R R0, SR_TID.X ;  /* 0x0000000000007919 */ /* 0x000e220000002100 */
[----:B------:R-:W1:Y:S01]  /*01a0*/  LDCU.64 UR10, c[0x0][0x388] ;  /* 0x00007100ff0a77ac */ /* 0x000e620008000a00 */
[----:B------:R-:W-:Y:S01]  /*01b0*/  IMAD.U32 R3, RZ, RZ, UR7 ;  /* 0x00000007ff037e24 */ /* 0x000fe2000f8e00ff */
[C---:B0-----:R-:W-:Y:S02]  /*01c0*/  ISETP.LT.U32.AND P0, PT, R0.reuse, UR6, PT ;  /* 0x0000000600007c0c */ /* 0x041fe4000bf01070 */
[C---:B------:R-:W-:Y:S01]  /*01d0*/  IADD3 R2, P1, PT, R0.reuse, UR4, RZ ;  /* 0x0000000400027c10 */ /* 0x040fe2000ff3e0ff */
[----:B------:R-:W-:Y:S01]  /*01e0*/  VIADD R0, R0, 0x100 ;  /* 0x0000010000007836 */ /* 0x000fe20000000000 */
[----:B------:R-:W-:Y:S02]  /*01f0*/  ISETP.GT.U32.AND.EX P0, PT, R3, RZ, PT, P0 ;  /* 0x000000ff0300720c */ /* 0x000fe40003f04100 */
[----:B-1----:R-:W-:Y:S01]  /*0200*/  LEA R4, P2, R2, UR10, 0x4 ;  /* 0x0000000a02047c11 */ /* 0x002fe2000f8420ff */
[----:B------:R-:W-:Y:S01]  /*0210*/  IMAD.X R3, RZ, RZ, UR5, P1 ;  /* 0x00000005ff037e24 */ /* 0x000fe200088e06ff */
[----:B------:R-:W-:Y:S01]  /*0220*/  ISETP.LT.U32.AND P1, PT, R0, UR6, PT ;  /* 0x0000000600007c0c */ /* 0x000fe2000bf21070 */
[----:B------:R-:W-:-:S03]  /*0230*/  IMAD.U32 R0, RZ, RZ, UR7 ;  /* 0x00000007ff007e24 */ /* 0x000fc6000f8e00ff */
[----:B------:R-:W-:Y:S02]  /*0240*/  LEA.HI.X R5, R2, UR11, R3, 0x4, P2 ;  /* 0x0000000b02057c11 */ /* 0x000fe400090f2403 */
[----:B------:R-:W-:-:S03]  /*0250*/  ISETP.GT.U32.AND.EX P1, PT, R0, RZ, PT, P1 ;  /* 0x000000ff0000720c */ /* 0x000fc60003f24110 */
[----:B------:R0:W-:Y:S04]  /*0260*/  @P0 STG.E desc[UR8][R4.64], RZ ;  /* 0x000000ff04000986 */ /* 0x0001e8000c101908 */
[----:B------:R0:W-:Y:S04]  /*0270*/  @P0 STG.E desc[UR8][R4.64+0x4], RZ ;  /* 0x000004ff04000986 */ /* 0x0001e8000c101908 */
[----:B------:R0:W-:Y:S04]  /*0280*/  @P0 STG.E desc[UR8][R4.64+0x8], RZ ;  /* 0x000008ff04000986 */ /* 0x0001e8000c101908 */
[----:B------:R0:W-:Y:S01]  /*0290*/  @P0 STG.E desc[UR8][R4.64+0xc], RZ ;  /* 0x00000cff04000986 */ /* 0x0001e2000c101908 */
[----:B------:R-:W-:Y:S05]  /*02a0*/  @!P1 EXIT ;  /* 0x000000000000994d */ /* 0x000fea0003800000 */
[----:B------:R-:W-:Y:S04]  /*02b0*/  STG.E desc[UR8][R4.64+0x1000], RZ ;  /* 0x001000ff04007986 */ /* 0x000fe8000c101908 */
[----:B------:R-:W-:Y:S04]  /*02c0*/  STG.E desc[UR8][R4.64+0x1004], RZ ;  /* 0x001004ff04007986 */ /* 0x000fe8000c101908 */
[----:B------:R-:W-:Y:S04]  /*02d0*/  STG.E desc[UR8][R4.64+0x1008], RZ ;  /* 0x001008ff04007986 */ /* 0x000fe8000c101908 */
[----:B------:R-:W-:Y:S01]  /*02e0*/  STG.E desc[UR8][R4.64+0x100c], RZ ;  /* 0x00100cff04007986 */ /* 0x000fe2000c101908 */
[----:B------:R-:W-:Y:S05]  /*02f0*/  EXIT ;  /* 0x000000000000794d */ /* 0x000fea0003800000 */
.L_x_3:
        /* <DEDUP_REMOVED lines=16> */
.L_x_95:


//--------------------- .text._ZN3cub18CUB_300001_SM_10006detail11EmptyKernelIvEEvv --------------------------
	.section	.text._ZN3cub18CUB_300001_SM_10006detail11EmptyKernelIvEEvv,"ax",@progbits
	.align	128
        .global         _ZN3cub18CUB_300001_SM_10006detail11EmptyKernelIvEEvv
        .type           _ZN3cub18CUB_300001_SM_10006detail11EmptyKernelIvEEvv,@function
        .size           _ZN3cub18CUB_300001_SM_10006detail11EmptyKernelIvEEvv,(.L_x_96 - _ZN3cub18CUB_300001_SM_10006detail11EmptyKernelIvEEvv)
        .other          _ZN3cub18CUB_300001_SM_10006detail11EmptyKernelIvEEvv,@"STO_CUDA_ENTRY STV_DEFAULT"
_ZN3cub18CUB_300001_SM_10006detail11EmptyKernelIvEEvv:
.text._ZN3cub18CUB_300001_SM_10006detail11EmptyKernelIvEEvv:
[----:B------:R-:W-:Y:S01]  /*0000*/  LDC R1, c[0x0][0x37c] ;  /* 0x0000df00ff017b82 */ /* 0x000fe20000000800 */
[----:B------:R-:W-:Y:S05]  /*0010*/  EXIT ;  /* 0x000000000000794d */ /* 0x000fea0003800000 */
.L_x_4:
        /* <DEDUP_REMOVED lines=14> */
.L_x_96:


//--------------------- .text._Z13classifyConesPK5PointS1_Piii --------------------------
	.section	.text._Z13classifyConesPK5PointS1_Piii,"ax",@progbits
	.align	128
        .global         _Z13classifyConesPK5PointS1_Piii
        .type           _Z13classifyConesPK5PointS1_Piii,@function
        .size           _Z13classifyConesPK5PointS1_Piii,(.L_x_91 - _Z13classifyConesPK5PointS1_Piii)
        .other          _Z13classifyConesPK5PointS1_Piii,@"STO_CUDA_ENTRY STV_DEFAULT"
_Z13classifyConesPK5PointS1_Piii:
.text._Z13classifyConesPK5PointS1_Piii:
[----:B------:R-:W-:Y:S01]  /*0000*/  LDC R1, c[0x0][0x37c] ;  /* 0x0000df00ff017b82 */ /* 0x000fe20000000800 */
[----:B------:R-:W0:Y:S07]  /*0010*/  S2R R3, SR_TID.X ;  /* 0x0000000000037919 */ /* 0x000e2e0000002100 */
[----:B------:R-:W0:Y:S01]  /*0020*/  S2UR UR4, SR_CTAID.X ;  /* 0x00000000000479c3 */ /* 0x000e220000002500 */
[----:B------:R-:W1:Y:S07]  /*0030*/  LDCU UR5, c[0x0][0x398] ;  /* 0x00007300ff0577ac */ /* 0x000e6e0008000800 */
[----:B------:R-:W0:Y:S02]  /*0040*/  LDC R18, c[0x0][0x360] ;  /* 0x0000d800ff127b82 */ /* 0x000e240000000800 */
[----:B0-----:R-:W-:-:S05]  /*0050*/  IMAD R18, R18, UR4, R3 ;  /* 0x0000000412127c24 */ /* 0x001fca000f8e0203 */
[----:B-1----:R-:W-:-:S13]  /*0060*/  ISETP.GE.AND P0, PT, R18, UR5, PT ;  /* 0x0000000512007c0c */ /* 0x002fda000bf06270 */
[----:B------:R-:W-:Y:S05]  /*0070*/  @P0 EXIT ;  /* 0x000000000000094d */ /* 0x000fea0003800000 */
[----:B------:R-:W0:Y:S01]  /*0080*/  LDC R12, c[0x0][0x39c] ;  /* 0x0000e700ff0c7b82 */ /* 0x000e220000000800 */
[----:B------:R-:W1:Y:S07]  /*0090*/  LDCU.64 UR6, c[0x0][0x358] ;  /* 0x00006b00ff0677ac */ /* 0x000e6e0008000a00 */
[----:B------:R-:W2:Y:S01]  /*00a0*/  LDC.64 R2, c[0x0][0x380] ;  /* 0x0000e000ff027b82 */ /* 0x000ea20000000a00 */
[----:B0-----:R-:W-:Y:S01]  /*00b0*/  ISETP.GT.AND P0, PT, R12, 0x1, PT ;  /* 0x000000010c00780c */ /* 0x001fe20003f04270 */
[----:B--2---:R-:W-:-:S05]  /*00c0*/  IMAD.WIDE R2, R18, 0x10, R2 ;  /* 0x0000001012027825 */ /* 0x004fca00078e0202 */
[----:B-1----:R0:W5:Y:S07]  /*00d0*/  LDG.E R17, desc[UR6][R2.64] ;  /* 0x0000000602117981 */ /* 0x00216e000c1e1900 */
[----:B------:R0:W5:Y:S01]  /*00e0*/  @!P0 LDG.E R16, desc[UR6][R2.64+0x4] ;  /* 0x0000040602108981 */ /* 0x000162000c1e1900 */
[----:B------:R-:W-:Y:S01]  /*00f0*/  @!P0 MOV R28, 0xffffffff ;  /* 0xffffffff001c8802 */ /* 0x000fe20000000f00 */
[----:B------:R-:W-:Y:S06]  /*0100*/  @!P0 BRA `(.L_x_5) ;  /* 0x0000001400d08947 */ /* 0x000fec0003800000 */
[----:B-----5:R1:W5:Y:S01]  /*0110*/  LDG.E R16, desc[UR6][R2.64+0x4] ;  /* 0x0000040602107981 */ /* 0x020362000c1e1900 */
[C---:B------:R-:W-:Y:S01]  /*0120*/  IADD3 R0, PT, PT, R12.reuse, -0x2, RZ ;  /* 0xfffffffe0c007810 */ /* 0x040fe20007ffe0ff */
[----:B------:R-:W-:Y:S01]  /*0130*/  HFMA2 R13, -RZ, RZ, 0, 0 ;  /* 0x00000000ff0d7431 */ /* 0x000fe200000001ff */
[----:B------:R-:W-:Y:S02]  /*0140*/  IADD3 R12, PT, PT, R12, -0x1, RZ ;  /* 0xffffffff0c0c7810 */ /* 0x000fe40007ffe0ff */
[----:B------:R-:W-:Y:S02]  /*0150*/  ISETP.GE.U32.AND P0, PT, R0, 0x3, PT ;  /* 0x000000030000780c */ /* 0x000fe40003f06070 */
[----:B------:R-:W-:Y:S02]  /*0160*/  MOV R22, 0x7f800000 ;  /* 0x7f80000000167802 */ /* 0x000fe40000000f00 */
[----:B------:R-:W-:Y:S02]  /*0170*/  MOV R28, 0xffffffff ;  /* 0xffffffff001c7802 */ /* 0x000fe40000000f00 */
[----:B------:R-:W-:-:S07]  /*0180*/  LOP3.LUT R11, R12, 0x3, RZ, 0xc0, !PT ;  /* 0x000000030c0b7812 */ /* 0x000fce00078ec0ff */
[----:B-1----:R-:W-:Y:S05]  /*0190*/  @!P0 BRA `(.L_x_6) ;  /* 0x0000000c00388947 */ /* 0x002fea0003800000 */
[----:B------:R-:W1:Y:S01]  /*01a0*/  LDC.64 R6, c[0x0][0x388] ;  /* 0x0000e200ff067b82 */ /* 0x000e620000000a00 */
[----:B------:R-:W2:Y:S01]  /*01b0*/  LDCU.64 UR4, c[0x0][0x388] ;  /* 0x00007100ff0477ac */ /* 0x000ea20008000a00 */
[----:B-1----:R1:W5:Y:S04]  /*01c0*/  LDG.E R4, desc[UR6][R6.64] ;  /* 0x0000000606047981 */ /* 0x002368000c1e1900 */
[----:B0-----:R1:W5:Y:S01]  /*01d0*/  LDG.E R3, desc[UR6][R6.64+0x4] ;  /* 0x0000040606037981 */ /* 0x001362000c1e1900 */
[----:B--2---:R-:W-:Y:S01]  /*01e0*/  UIADD3 UR4, UP0, UPT, UR4, 0x24, URZ ;  /* 0x0000002404047890 */ /* 0x004fe2000ff1e0ff */
[----:B------:R-:W-:Y:S02]  /*01f0*/  LOP3.LUT R13, R12, 0xfffffffc, RZ, 0xc0, !PT ;  /* 0xfffffffc0c0d7812 */ /* 0x000fe400078ec0ff */
[----:B------:R-:W-:Y:S01]  /*0200*/  MOV R22, 0x7f800000 ;  /* 0x7f80000000167802 */ /* 0x000fe20000000f00 */
[----:B------:R-:W-:Y:S01]  /*0210*/  UIADD3.X UR5, UPT, UPT, URZ, UR5, URZ, UP0, !UPT ;  /* 0x00000005ff057290 */ /* 0x000fe200087fe4ff */
[----:B------:R-:W-:-:S02]  /*0220*/  MOV R28, 0xffffffff ;  /* 0xffffffff001c7802 */ /* 0x000fc40000000f00 */
[----:B------:R-:W-:Y:S02]  /*0230*/  MOV R10, RZ ;  /* 0x000000ff000a7202 */ /* 0x000fe40000000f00 */
[----:B------:R-:W-:Y:S02]  /*0240*/  MOV R14, UR4 ;  /* 0x00000004000e7c02 */ /* 0x000fe40008000f00 */
[----:B-1----:R-:W-:-:S07]  /*0250*/  MOV R15, UR5 ;  /* 0x00000005000f7c02 */ /* 0x002fce0008000f00 */
.L_x_27:
[----:B------:R-:W2:Y:S04]  /*0260*/  LDG.E R5, desc[UR6][R14.64+-0x10] ;  /* 0xfffff0060e057981 */ /* 0x000ea8000c1e1900 */
[----:B------:R-:W3:Y:S01]  /*0270*/  LDG.E R6, desc[UR6][R14.64+-0x14] ;  /* 0xffffec060e067981 */ /* 0x000ee2000c1e1900 */
[--C-:B-----5:R-:W-:Y:S01]  /*0280*/  FADD R9, R16, -R3.reuse ;  /* 0x8000000310097221 */ /* 0x120fe20000000000 */
[----:B------:R-:W-:Y:S01]  /*0290*/  BSSY.RECONVERGENT B0, `(.L_x_7) ;  /* 0x0000013000007945 */ /* 0x000fe20003800200 */
[----:B--2---:R-:W-:Y:S01]  /*02a0*/  FADD R8, R5, -R3 ;  /* 0x8000000305087221 */ /* 0x004fe20000000000 */
[----:B---3--:R-:W-:-:S03]  /*02b0*/  FADD R7, R6, -R4 ;  /* 0x8000000406077221 */ /* 0x008fc60000000000 */
[C---:B------:R-:W-:Y:S01]  /*02c0*/  FMUL R0, R8.reuse, R8 ;  /* 0x0000000808007220 */ /* 0x040fe20000400000 */
[----:B------:R-:W-:-:S03]  /*02d0*/  FMUL R2, R8, R9 ;  /* 0x0000000908027220 */ /* 0x000fc60000400000 */
[----:B------:R-:W-:Y:S01]  /*02e0*/  FFMA R25, R7, R7, R0 ;  /* 0x0000000707197223 */ /* 0x000fe20000000000 */
[----:B------:R-:W-:-:S03]  /*02f0*/  FADD R0, R17, -R4 ;  /* 0x8000000411007221 */ /* 0x000fc60000000000 */
[----:B------:R-:W0:Y:S01]  /*0300*/  MUFU.RCP R19, R25 ;  /* 0x0000001900137308 */ /* 0x000e220000001000 */
[----:B------:R-:W-:-:S07]  /*0310*/  FFMA R0, R7, R0, R2 ;  /* 0x0000000007007223 */ /* 0x000fce0000000002 */
[----:B------:R-:W1:Y:S01]  /*0320*/  FCHK P0, R0, R25 ;  /* 0x0000001900007302 */ /* 0x000e620000000000 */
[----:B0-----:R-:W-:-:S04]  /*0330*/  FFMA R20, -R25, R19, 1 ;  /* 0x3f80000019147423 */ /* 0x001fc80000000113 */
[----:B------:R-:W-:-:S04]  /*0340*/  FFMA R19, R19, R20, R19 ;  /* 0x0000001413137223 */ /* 0x000fc80000000013 */
[----:B------:R-:W-:-:S04]  /*0350*/  FFMA R2, R0, R19, RZ ;  /* 0x0000001300027223 */ /* 0x000fc800000000ff */
[----:B------:R-:W-:-:S04]  /*0360*/  FFMA R9, -R25, R2, R0 ;  /* 0x0000000219097223 */ /* 0x000fc80000000100 */
[----:B------:R-:W-:Y:S01]  /*0370*/  FFMA R2, R19, R9, R2 ;  /* 0x0000000913027223 */ /* 0x000fe20000000002 */
[----:B-1----:R-:W-:Y:S06]  /*0380*/  @!P0 BRA `(.L_x_8) ;  /* 0x00000000000c8947 */ /* 0x002fec0003800000 */
[----:B------:R-:W-:-:S07]  /*0390*/  MOV R20, 0x3b0 ;  /* 0x000003b000147802 */ /* 0x000fce0000000f00 */
[----:B------:R-:W-:Y:S05]  /*03a0*/  CALL.REL.NOINC `($__internal_1_$__cuda_sm3x_div_rn_noftz_f32_slowpath) ;  /* 0x0000001400c87944 */ /* 0x000fea0003c00000 */
[----:B------:R-:W-:-:S07]  /*03b0*/  MOV R2, R0 ;  /* 0x0000000000027202 */ /* 0x000fce0000000f00 */
.L_x_8:
[----:B------:R-:W-:Y:S05]  /*03c0*/  BSYNC.RECONVERGENT B0 ;  /* 0x0000000000007941 */ /* 0x000fea0003800200 */
.L_x_7:
[----:B------:R-:W-:Y:S01]  /*03d0*/  FADD.SAT R2, RZ, R2 ;  /* 0x00000002ff027221 */ /* 0x000fe20000002000 */
[----:B------:R-:W-:Y:S03]  /*03e0*/  BSSY.RECONVERGENT B0, `(.L_x_9) ;  /* 0x0000013000007945 */ /* 0x000fe60003800200 */
[-C--:B------:R-:W-:Y:S01]  /*03f0*/  FFMA R3, R8, R2.reuse, R3 ;  /* 0x0000000208037223 */ /* 0x080fe20000000003 */
[----:B------:R-:W-:-:S03]  /*0400*/  FFMA R2, R7, R2, R4 ;  /* 0x0000000207027223 */ /* 0x000fc60000000004 */
[----:B------:R-:W-:Y:S01]  /*0410*/  FADD R3, R16, -R3 ;  /* 0x8000000310037221 */ /* 0x000fe20000000000 */
[----:B------:R-:W-:-:S03]  /*0420*/  FADD R2, R17, -R2 ;  /* 0x8000000211027221 */ /* 0x000fc60000000000 */
[----:B------:R-:W-:-:S04]  /*0430*/  FMUL R3, R3, R3 ;  /* 0x0000000303037220 */ /* 0x000fc80000400000 */
[----:B------:R-:W-:-:S04]  /*0440*/  FFMA R0, R2, R2, R3 ;  /* 0x0000000202007223 */ /* 0x000fc80000000003 */
[----:B------:R0:W1:Y:S01]  /*0450*/  MUFU.RSQ R3, R0 ;  /* 0x0000000000037308 */ /* 0x0000620000001400 */
[----:B------:R-:W-:-:S04]  /*0460*/  IADD3 R2, PT, PT, R0, -0xd000000, RZ ;  /* 0xf300000000027810 */ /* 0x000fc80007ffe0ff */
[----:B------:R-:W-:-:S13]  /*0470*/  ISETP.GT.U32.AND P0, PT, R2, 0x727fffff, PT ;  /* 0x727fffff0200780c */ /* 0x000fda0003f04070 */
[----:B01----:R-:W-:Y:S05]  /*0480*/  @!P0 BRA `(.L_x_10) ;  /* 0x0000000000108947 */ /* 0x003fea0003800000 */
[----:B------:R-:W-:Y:S02]  /*0490*/  MOV R2, R0 ;  /* 0x0000000000027202 */ /* 0x000fe40000000f00 */
[----:B------:R-:W-:-:S07]  /*04a0*/  MOV R0, 0x4c0 ;  /* 0x000004c000007802 */ /* 0x000fce0000000f00 */
[----:B------:R-:W-:Y:S05]  /*04b0*/  CALL.REL.NOINC `($__internal_0_$__cuda_sm20_sqrt_rn_f32_slowpath) ;  /* 0x00000014002c7944 */ /* 0x000fea0003c00000 */
[----:B------:R-:W-:Y:S05]  /*04c0*/  BRA `(.L_x_11) ;  /* 0x0000000000107947 */ /* 0x000fea0003800000 */
.L_x_10:
[----:B------:R-:W-:Y:S01]  /*04d0*/  FMUL.FTZ R23, R0, R3 ;  /* 0x0000000300177220 */ /* 0x000fe20000410000 */
[----:B------:R-:W-:-:S03]  /*04e0*/  FMUL.FTZ R2, R3, 0.5 ;  /* 0x3f00000003027820 */ /* 0x000fc60000410000 */
[----:B------:R-:W-:-:S04]  /*04f0*/  FFMA R0, -R23, R23, R0 ;  /* 0x0000001717007223 */ /* 0x000fc80000000100 */
[----:B------:R-:W-:-:S07]  /*0500*/  FFMA R23, R0, R2, R23 ;  /* 0x0000000200177223 */ /* 0x000fce0000000017 */
.L_x_11:
[----:B------:R-:W-:Y:S05]  /*0510*/  BSYNC.RECONVERGENT B0 ;  /* 0x0000000000007941 */ /* 0x000fea0003800200 */
.L_x_9:
[----:B------:R-:W2:Y:S04]  /*0520*/  LDG.E R9, desc[UR6][R14.64] ;  /* 0x000000060e097981 */ /* 0x000ea8000c1e1900 */
[----:B------:R-:W3:Y:S01]  /*0530*/  LDG.E R8, desc[UR6][R14.64+-0x4] ;  /* 0xfffffc060e087981 */ /* 0x000ee2000c1e1900 */
[----:B------:R-:W-:Y:S01]  /*0540*/  FADD R7, R16, -R5 ;  /* 0x8000000510077221 */ /* 0x000fe20000000000 */
[CC--:B------:R-:W-:Y:S01]  /*0550*/  FSETP.GEU.AND P1, PT, R23.reuse, R22.reuse, PT ;  /* 0x000000161700720b */ /* 0x0c0fe20003f2e000 */
[----:B------:R-:W-:Y:S03]  /*0560*/  BSSY.RECONVERGENT B0, `(.L_x_12) ;  /* 0x0000015000007945 */ /* 0x000fe60003800200 */
[----:B------:R-:W-:Y:S01]  /*0570*/  FSEL R22, R23, R22, !P1 ;  /* 0x0000001617167208 */ /* 0x000fe20004800000 */
[----:B--2---:R-:W-:Y:S01]  /*0580*/  FADD R4, -R5, R9 ;  /* 0x0000000905047221 */ /* 0x004fe20000000100 */
[----:B---3--:R-:W-:-:S03]  /*0590*/  FADD R3, -R6, R8 ;  /* 0x0000000806037221 */ /* 0x008fc60000000100 */
        /* <DEDUP_REMOVED lines=12> */
[----:B------:R-:W-:Y:S01]  /*0660*/  SEL R7, R10, R28, !P1 ;  /* 0x0000001c0a077207 */ /* 0x000fe20004800000 */
[----:B-1----:R-:W-:Y:S06]  /*0670*/  @!P0 BRA `(.L_x_13) ;  /* 0x00000000000c8947 */ /* 0x002fec0003800000 */
[----:B------:R-:W-:-:S07]  /*0680*/  MOV R20, 0x6a0 ;  /* 0x000006a000147802 */ /* 0x000fce0000000f00 */
[----:B------:R-:W-:Y:S05]  /*0690*/  CALL.REL.NOINC `($__internal_1_$__cuda_sm3x_div_rn_noftz_f32_slowpath) ;  /* 0x00000014000c7944 */ /* 0x000fea0003c00000 */
[----:B------:R-:W-:-:S07]  /*06a0*/  MOV R2, R0 ;  /* 0x0000000000027202 */ /* 0x000fce0000000f00 */
.L_x_13:
[----:B------:R-:W-:Y:S05]  /*06b0*/  BSYNC.RECONVERGENT B0 ;  /* 0x0000000000007941 */ /* 0x000fea0003800200 */
.L_x_12:
        /* <DEDUP_REMOVED lines=16> */
.L_x_15:
[----:B------:R-:W-:Y:S01]  /*07c0*/  FMUL.FTZ R23, R0, R3 ;  /* 0x0000000300177220 */ /* 0x000fe20000410000 */
[----:B------:R-:W-:-:S03]  /*07d0*/  FMUL.FTZ R2, R3, 0.5 ;  /* 0x3f00000003027820 */ /* 0x000fc60000410000 */
[----:B------:R-:W-:-:S04]  /*07e0*/  FFMA R0, -R23, R23, R0 ;  /* 0x0000001717007223 */ /* 0x000fc80000000100 */
[----:B------:R-:W-:-:S07]  /*07f0*/  FFMA R23, R0, R2, R23 ;  /* 0x0000000200177223 */ /* 0x000fce0000000017 */
.L_x_16:
[----:B------:R-:W-:Y:S05]  /*0800*/  BSYNC.RECONVERGENT B0 ;  /* 0x0000000000007941 */ /* 0x000fea0003800200 */
.L_x_14:
[----:B------:R-:W2:Y:S04]  /*0810*/  LDG.E R6, desc[UR6][R14.64+0x10] ;  /* 0x000010060e067981 */ /* 0x000ea8000c1e1900 */
[----:B------:R-:W3:Y:S01]  /*0820*/  LDG.E R5, desc[UR6][R14.64+0xc] ;  /* 0x00000c060e057981 */ /* 0x000ee2000c1e1900 */
[----:B------:R-:W-:Y:S01]  /*0830*/  FADD R19, R16, -R9 ;  /* 0x8000000910137221 */ /* 0x000fe20000000000 */
[CC--:B------:R-:W-:Y:S01]  /*0840*/  FSETP.GEU.AND P1, PT, R23.reuse, R22.reuse, PT ;  /* 0x000000161700720b */ /* 0x0c0fe20003f2e000 */
[----:B------:R-:W-:Y:S03]  /*0850*/  BSSY.RECONVERGENT B0, `(.L_x_17) ;  /* 0x0000015000007945 */ /* 0x000fe60003800200 */
[----:B------:R-:W-:-:S09]  /*0860*/  FSEL R22, R23, R22, !P1 ;  /* 0x0000001617167208 */ /* 0x000fd20004800000 */
[----:B------:R-:W-:Y:S01]  /*0870*/  @!P1 IADD3 R7, PT, PT, R10, 0x1, RZ ;  /* 0x000000010a079810 */ /* 0x000fe20007ffe0ff */
        /* <DEDUP_REMOVED lines=18> */
.L_x_18:
[----:B------:R-:W-:Y:S05]  /*09a0*/  BSYNC.RECONVERGENT B0 ;  /* 0x0000000000007941 */ /* 0x000fea0003800200 */
.L_x_17:
        /* <DEDUP_REMOVED lines=16> */
.L_x_20:
[----:B------:R-:W-:Y:S01]  /*0ab0*/  FMUL.FTZ R23, R0, R3 ;  /* 0x0000000300177220 */ /* 0x000fe20000410000 */
[----:B------:R-:W-:-:S03]  /*0ac0*/  FMUL.FTZ R2, R3, 0.5 ;  /* 0x3f00000003027820 */ /* 0x000fc60000410000 */
[----:B------:R-:W-:-:S04]  /*0ad0*/  FFMA R0, -R23, R23, R0 ;  /* 0x0000001717007223 */ /* 0x000fc80000000100 */
[----:B------:R-:W-:-:S07]  /*0ae0*/  FFMA R23, R0, R2, R23 ;  /* 0x0000000200177223 */ /* 0x000fce0000000017 */
.L_x_21:
[----:B------:R-:W-:Y:S05]  /*0af0*/  BSYNC.RECONVERGENT B0 ;  /* 0x0000000000007941 */ /* 0x000fea0003800200 */
.L_x_19:
[----:B------:R-:W2:Y:S04]  /*0b00*/  LDG.E R3, desc[UR6][R14.64+0x20] ;  /* 0x000020060e037981 */ /* 0x000ea8000c1e1900 */
[----:B------:R-:W3:Y:S01]  /*0b10*/  LDG.E R4, desc[UR6][R14.64+0x1c] ;  /* 0x00001c060e047981 */ /* 0x000ee2000c1e1900 */
[----:B------:R-:W-:Y:S01]  /*0b20*/  FADD R0, R16, -R6 ;  /* 0x8000000610007221 */ /* 0x000fe20000000000 */
        /* <DEDUP_REMOVED lines=9> */
[C---:B------:R-:W-:Y:S01]  /*0bc0*/  FFMA R25, R8.reuse, R8, R25 ;  /* 0x0000000808197223 */ /* 0x040fe20000000019 */
[----:B------:R-:W-:-:S03]  /*0bd0*/  FFMA R0, R8, R19, R21 ;  /* 0x0000001308007223 */ /* 0x000fc60000000015 */
[----:B------:R-:W0:Y:S08]  /*0be0*/  MUFU.RCP R2, R25 ;  /* 0x0000001900027308 */ /* 0x000e300000001000 */
        /* <DEDUP_REMOVED lines=10> */
.L_x_23:
[----:B------:R-:W-:Y:S05]  /*0c90*/  BSYNC.RECONVERGENT B0 ;  /* 0x0000000000007941 */ /* 0x000fea0003800200 */
.L_x_22:
        /* <DEDUP_REMOVED lines=16> */
.L_x_25:
[----:B------:R-:W-:Y:S01]  /*0da0*/  FMUL.FTZ R23, R0, R5 ;  /* 0x0000000500177220 */ /* 0x000fe20000410000 */
[----:B------:R-:W-:-:S03]  /*0db0*/  FMUL.FTZ R2, R5, 0.5 ;  /* 0x3f00000005027820 */ /* 0x000fc60000410000 */
[----:B------:R-:W-:-:S04]  /*0dc0*/  FFMA R0, -R23, R23, R0 ;  /* 0x0000001717007223 */ /* 0x000fc80000000100 */
[----:B------:R-:W-:-:S07]  /*0dd0*/  FFMA R23, R0, R2, R23 ;  /* 0x0000000200177223 */ /* 0x000fce0000000017 */
.L_x_26:
[----:B------:R-:W-:Y:S05]  /*0de0*/  BSYNC.RECONVERGENT B0 ;  /* 0x0000000000007941 */ /* 0x000fea0003800200 */
.L_x_24:
[CC--:B------:R-:W-:Y:S02]  /*0df0*/  FSETP.GEU.AND P0, PT, R23.reuse, R22.reuse, PT ;  /* 0x000000161700720b */ /* 0x0c0fe40003f0e000 */
[----:B------:R-:W-:Y:S02]  /*0e00*/  IADD3 R14, P2, PT, R14, 0x40, RZ ;  /* 0x000000400e0e7810 */ /* 0x000fe40007f5e0ff */
[----:B------:R-:W-:Y:S02]  /*0e10*/  FSEL R22, R23, R22, !P0 ;  /* 0x0000001617167208 */ /* 0x000fe40004000000 */
[----:B------:R-:W-:-:S07]  /*0e20*/  IADD3.X R15, PT, PT, RZ, R15, RZ, P2, !PT ;  /* 0x0000000fff0f7210 */ /* 0x000fce00017fe4ff */
[C---:B------:R-:W-:Y:S02]  /*0e30*/  @!P0 IADD3 R7, PT, PT, R10.reuse, 0x3, RZ ;  /* 0x000000030a078810 */ /* 0x040fe40007ffe0ff */
[----:B------:R-:W-:Y:S02]  /*0e40*/  IADD3 R10, PT, PT, R10, 0x4, RZ ;  /* 0x000000040a0a7810 */ /* 0x000fe40007ffe0ff */
[----:B------:R-:W-:Y:S02]  /*0e50*/  MOV R28, R7 ;  /* 0x00000007001c7202 */ /* 0x000fe40000000f00 */
[----:B------:R-:W-:-:S13]  /*0e60*/  ISETP.NE.AND P1, PT, R10, R13, PT ;  /* 0x0000000d0a00720c */ /* 0x000fda0003f25270 */
[----:B------:R-:W-:Y:S05]  /*0e70*/  @P1 BRA `(.L_x_27) ;  /* 0xfffffff000f81947 */ /* 0x000fea000383ffff */
.L_x_6:
[----:B------:R-:W-:-:S13]  /*0e80*/  ISETP.NE.AND P0, PT, R11, RZ, PT ;  /* 0x000000ff0b00720c */ /* 0x000fda0003f05270 */
[----:B------:R-:W-:Y:S05]  /*0e90*/  @!P0 BRA `(.L_x_5) ;  /* 0x00000008006c8947 */ /* 0x000fea0003800000 */
[----:B------:R-:W-:-:S13]  /*0ea0*/  ISETP.NE.AND P0, PT, R11, 0x1, PT ;  /* 0x000000010b00780c */ /* 0x000fda0003f05270 */
[----:B------:R-:W-:Y:S05]  /*0eb0*/  @!P0 BRA `(.L_x_28) ;  /* 0x0000000400908947 */ /* 0x000fea0003800000 */
[----:B------:R-:W1:Y:S02]  /*0ec0*/  LDC.64 R10, c[0x0][0x388] ;  /* 0x0000e200ff0a7b82 */ /* 0x000e640000000a00 */
[----:B-1----:R-:W-:-:S05]  /*0ed0*/  IMAD.WIDE.U32 R10, R13, 0x10, R10 ;  /* 0x000000100d0a7825 */ /* 0x002fca00078e000a */
[----:B------:R-:W2:Y:S04]  /*0ee0*/  LDG.E R8, desc[UR6][R10.64+0x4] ;  /* 0x000004060a087981 */ /* 0x000ea8000c1e1900 */
[----:B------:R-:W0:Y:S04]  /*0ef0*/  LDG.E R5, desc[UR6][R10.64+0x14] ;  /* 0x000014060a057981 */ /* 0x000e28000c1e1900 */
[----:B------:R-:W3:Y:S04]  /*0f00*/  LDG.E R9, desc[UR6][R10.64] ;  /* 0x000000060a097981 */ /* 0x000ee8000c1e1900 */
[----:B------:R-:W3:Y:S01]  /*0f10*/  LDG.E R6, desc[UR6][R10.64+0x10] ;  /* 0x000010060a067981 */ /* 0x000ee2000c1e1900 */
[----:B------:R-:W-:Y:S01]  /*0f20*/  BSSY.RECONVERGENT B0, `(.L_x_29) ;  /* 0x0000015000007945 */ /* 0x000fe20003800200 */
[----:B--2--5:R-:W-:Y:S01]  /*0f30*/  FADD R0, R16, -R8 ;  /* 0x8000000810007221 */ /* 0x024fe20000000000 */
[----:B0-----:R-:W-:-:S04]  /*0f40*/  FADD R3, -R8, R5 ;  /* 0x0000000508037221 */ /* 0x001fc80000000100 */
[C---:B------:R-:W-:Y:S01]  /*0f50*/  FMUL R7, R3.reuse, R3 ;  /* 0x0000000303077220 */ /* 0x040fe20000400000 */
[----:B------:R-:W-:Y:S01]  /*0f60*/  FMUL R15, R3, R0 ;  /* 0x00000000030f7220 */ /* 0x000fe20000400000 */
[----:B---3--:R-:W-:-:S04]  /*0f70*/  FADD R4, -R9, R6 ;  /* 0x0000000609047221 */ /* 0x008fc80000000100 */
[----:B------:R-:W-:Y:S01]  /*0f80*/  FFMA R25, R4, R4, R7 ;  /* 0x0000000404197223 */ /* 0x000fe20000000007 */
[----:B------:R-:W-:-:S03]  /*0f90*/  FADD R7, R17, -R9 ;  /* 0x8000000911077221 */ /* 0x000fc60000000000 */
[----:B------:R-:W0:Y:S01]  /*0fa0*/  MUFU.RCP R2, R25 ;  /* 0x0000001900027308 */ /* 0x000e220000001000 */
[----:B------:R-:W-:Y:S01]  /*0fb0*/  FFMA R0, R4, R7, R15 ;  /* 0x0000000704007223 */ /* 0x000fe2000000000f */
[----:B------:R-:W-:-:S06]  /*0fc0*/  IADD3 R7, PT, PT, R13, 0x1, RZ ;  /* 0x000000010d077810 */ /* 0x000fcc0007ffe0ff */
        /* <DEDUP_REMOVED lines=10> */
.L_x_30:
[----:B------:R-:W-:Y:S05]  /*1070*/  BSYNC.RECONVERGENT B0 ;  /* 0x0000000000007941 */ /* 0x000fea0003800200 */
.L_x_29:
        /* <DEDUP_REMOVED lines=16> */
.L_x_32:
[----:B------:R-:W-:Y:S01]  /*1180*/  FMUL.FTZ R23, R0, R3 ;  /* 0x0000000300177220 */ /* 0x000fe20000410000 */
[----:B------:R-:W-:-:S03]  /*1190*/  FMUL.FTZ R2, R3, 0.5 ;  /* 0x3f00000003027820 */ /* 0x000fc60000410000 */
[----:B------:R-:W-:-:S04]  /*11a0*/  FFMA R0, -R23, R23, R0 ;  /* 0x0000001717007223 */ /* 0x000fc80000000100 */
[----:B------:R-:W-:-:S07]  /*11b0*/  FFMA R23, R0, R2, R23 ;  /* 0x0000000200177223 */ /* 0x000fce0000000017 */
.L_x_33:
[----:B------:R-:W-:Y:S05]  /*11c0*/  BSYNC.RECONVERGENT B0 ;  /* 0x0000000000007941 */ /* 0x000fea0003800200 */
.L_x_31:
[----:B------:R-:W2:Y:S04]  /*11d0*/  LDG.E R4, desc[UR6][R10.64+0x24] ;  /* 0x000024060a047981 */ /* 0x000ea8000c1e1900 */
[----:B------:R-:W3:Y:S01]  /*11e0*/  LDG.E R3, desc[UR6][R10.64+0x20] ;  /* 0x000020060a037981 */ /* 0x000ee2000c1e1900 */
[----:B------:R-:W-:Y:S01]  /*11f0*/  FADD R9, R16, -R5 ;  /* 0x8000000510097221 */ /* 0x000fe20000000000 */
[----:B------:R-:W-:Y:S01]  /*1200*/  FSETP.GEU.AND P1, PT, R23, R22, PT ;  /* 0x000000161700720b */ /* 0x000fe20003f2e000 */
[----:B------:R-:W-:Y:S03]  /*1210*/  BSSY.RECONVERGENT B0, `(.L_x_34) ;  /* 0x0000016000007945 */ /* 0x000fe60003800200 */
[----:B------:R-:W-:-:S02]  /*1220*/  SEL R28, R13, R28, !P1 ;  /* 0x0000001c0d1c7207 */ /* 0x000fc40004800000 */
[----:B------:R-:W-:Y:S02]  /*1230*/  FSEL R22, R23, R22, !P1 ;  /* 0x0000001617167208 */ /* 0x000fe40004800000 */
[----:B------:R-:W-:Y:S01]  /*1240*/  IADD3 R13, PT, PT, R13, 0x2, RZ ;  /* 0x000000020d0d7810 */ /* 0x000fe20007ffe0ff */
        /* <DEDUP_REMOVED lines=18> */
.L_x_35:
[----:B------:R-:W-:Y:S05]  /*1370*/  BSYNC.RECONVERGENT B0 ;  /* 0x0000000000007941 */ /* 0x000fea0003800200 */
.L_x_34:
        /* <DEDUP_REMOVED lines=16> */
.L_x_37:
[----:B------:R-:W-:Y:S01]  /*1480*/  FMUL.FTZ R23, R0, R3 ;  /* 0x0000000300177220 */ /* 0x000fe20000410000 */
[----:B------:R-:W-:-:S03]  /*1490*/  FMUL.FTZ R2, R3, 0.5 ;  /* 0x3f00000003027820 */ /* 0x000fc60000410000 */
[----:B------:R-:W-:-:S04]  /*14a0*/  FFMA R0, -R23, R23, R0 ;  /* 0x0000001717007223 */ /* 0x000fc80000000100 */
[----:B------:R-:W-:-:S07]  /*14b0*/  FFMA R23, R0, R2, R23 ;  /* 0x0000000200177223 */ /* 0x000fce0000000017 */
.L_x_38:
[----:B------:R-:W-:Y:S05]  /*14c0*/  BSYNC.RECONVERGENT B0 ;  /* 0x0000000000007941 */ /* 0x000fea0003800200 */
.L_x_36:
[----:B------:R-:W-:-:S04]  /*14d0*/  FSETP.GEU.AND P0, PT, R23, R22, PT ;  /* 0x000000161700720b */ /* 0x000fc80003f0e000 */
[----:B------:R-:W-:Y:S02]  /*14e0*/  FSEL R22, R23, R22, !P0 ;  /* 0x0000001617167208 */ /* 0x000fe40004000000 */
[----:B------:R-:W-:-:S07]  /*14f0*/  SEL R28, R7, R28, !P0 ;  /* 0x0000001c071c7207 */ /* 0x000fce0004000000 */
.L_x_28:
[----:B------:R-:W-:-:S04]  /*1500*/  LOP3.LUT R12, R12, 0x1, RZ, 0xc0, !PT ;  /* 0x000000010c0c7812 */ /* 0x000fc800078ec0ff */
[----:B------:R-:W-:-:S13]  /*1510*/  ISETP.NE.U32.AND P0, PT, R12, 0x1, PT ;  /* 0x000000010c00780c */ /* 0x000fda0003f05070 */
[----:B------:R-:W-:Y:S05]  /*1520*/  @P0 BRA `(.L_x_5) ;  /* 0x0000000000c80947 */ /* 0x000fea0003800000 */
[----:B------:R-:W1:Y:S02]  /*1530*/  LDC.64 R8, c[0x0][0x388] ;  /* 0x0000e200ff087b82 */ /* 0x000e640000000a00 */
[----:B-1----:R-:W-:-:S05]  /*1540*/  IMAD.WIDE.U32 R8, R13, 0x10, R8 ;  /* 0x000000100d087825 */ /* 0x002fca00078e0008 */
[----:B------:R-:W2:Y:S04]  /*1550*/  LDG.E R6, desc[UR6][R8.64+0x4] ;  /* 0x0000040608067981 */ /* 0x000ea8000c1e1900 */
[----:B0-----:R-:W3:Y:S04]  /*1560*/  LDG.E R3, desc[UR6][R8.64+0x14] ;  /* 0x0000140608037981 */ /* 0x001ee8000c1e1900 */
[----:B------:R-:W4:Y:S04]  /*1570*/  LDG.E R5, desc[UR6][R8.64] ;  /* 0x0000000608057981 */ /* 0x000f28000c1e1900 */
[----:B------:R-:W4:Y:S01]  /*1580*/  LDG.E R4, desc[UR6][R8.64+0x10] ;  /* 0x0000100608047981 */ /* 0x000f22000c1e1900 */
[----:B------:R-:W-:Y:S01]  /*1590*/  BSSY.RECONVERGENT B0, `(.L_x_39) ;  /* 0x0000014000007945 */ /* 0x000fe20003800200 */
[----:B--2--5:R-:W-:Y:S01]  /*15a0*/  FADD R0, R16, -R6 ;  /* 0x8000000610007221 */ /* 0x024fe20000000000 */
[----:B---3--:R-:W-:-:S04]  /*15b0*/  FADD R3, -R6, R3 ;  /* 0x0000000306037221 */ /* 0x008fc80000000100 */
[C---:B------:R-:W-:Y:S01]  /*15c0*/  FMUL R7, R3.reuse, R3 ;  /* 0x0000000303077220 */ /* 0x040fe20000400000 */
[----:B------:R-:W-:Y:S01]  /*15d0*/  FMUL R11, R3, R0 ;  /* 0x00000000030b7220 */ /* 0x000fe20000400000 */
[----:B----4-:R-:W-:-:S04]  /*15e0*/  FADD R4, -R5, R4 ;  /* 0x0000000405047221 */ /* 0x010fc80000000100 */
        /* <DEDUP_REMOVED lines=14> */
.L_x_40:
[----:B------:R-:W-:Y:S05]  /*16d0*/  BSYNC.RECONVERGENT B0 ;  /* 0x0000000000007941 */ /* 0x000fea0003800200 */
.L_x_39:
        /* <DEDUP_REMOVED lines=16> */
.L_x_42:
[----:B------:R-:W-:Y:S01]  /*17e0*/  FMUL.FTZ R23, R0, R3 ;  /* 0x0000000300177220 */ /* 0x000fe20000410000 */
[----:B------:R-:W-:-:S03]  /*17f0*/  FMUL.FTZ R2, R3, 0.5 ;  /* 0x3f00000003027820 */ /* 0x000fc60000410000 */
[----:B------:R-:W-:-:S04]  /*1800*/  FFMA R0, -R23, R23, R0 ;  /* 0x0000001717007223 */ /* 0x000fc80000000100 */
[----:B------:R-:W-:-:S07]  /*1810*/  FFMA R23, R0, R2, R23 ;  /* 0x0000000200177223 */ /* 0x000fce0000000017 */
.L_x_43:
[----:B------:R-:W-:Y:S05]  /*1820*/  BSYNC.RECONVERGENT B0 ;  /* 0x0000000000007941 */ /* 0x000fea0003800200 */
.L_x_41:
[----:B------:R-:W-:-:S04]  /*1830*/  FSETP.GEU.AND P0, PT, R23, R22, PT ;  /* 0x000000161700720b */ /* 0x000fc80003f0e000 */
[----:B------:R-:W-:-:S09]  /*1840*/  SEL R28, R13, R28, !P0 ;  /* 0x0000001c0d1c7207 */ /* 0x000fd20004000000 */
.L_x_5:
[----:B0-----:R-:W0:Y:S02]  /*1850*/  LDC.64 R2, c[0x0][0x388] ;  /* 0x0000e200ff027b82 */ /* 0x001e240000000a00 */
[----:B0-----:R-:W-:-:S06]  /*1860*/  IMAD.WIDE R28, R28, 0x10, R2 ;  /* 0x000000101c1c7825 */ /* 0x001fcc00078e0202 */
[----:B------:R-:W0:Y:S01]  /*1870*/  LDC.64 R2, c[0x0][0x390] ;  /* 0x0000e400ff027b82 */ /* 0x000e220000000a00 */
[----:B------:R-:W2:Y:S04]  /*1880*/  LDG.E R5, desc[UR6][R28.64+0x4] ;  /* 0x000004061c057981 */ /* 0x000ea8000c1e1900 */
[----:B------:R-:W3:Y:S04]  /*1890*/  LDG.E R0, desc[UR6][R28.64+0x14] ;  /* 0x000014061c007981 */ /* 0x000ee8000c1e1900 */
[----:B------:R-:W4:Y:S04]  /*18a0*/  LDG.E R4, desc[UR6][R28.64+0x10] ;  /* 0x000010061c047981 */ /* 0x000f28000c1e1900 */
[----:B------:R-:W4:Y:S01]  /*18b0*/  LDG.E R6, desc[UR6][R28.64] ;  /* 0x000000061c067981 */ /* 0x000f22000c1e1900 */
[----:B0-----:R-:W-:-:S04]  /*18c0*/  IMAD.WIDE R18, R18, 0x4, R2 ;  /* 0x0000000412127825 */ /* 0x001fc800078e0202 */
[----:B--2--5:R-:W-:Y:S01]  /*18d0*/  FADD R7, -R5, R16 ;  /* 0x0000001005077221 */ /* 0x024fe20000000100 */
[----:B---3--:R-:W-:Y:S01]  /*18e0*/  FADD R0, R0, -R5 ;  /* 0x8000000500007221 */ /* 0x008fe20000000000 */
[--C-:B----4-:R-:W-:Y:S01]  /*18f0*/  FADD R4, R4, -R6.reuse ;  /* 0x8000000604047221 */ /* 0x110fe20000000000 */
[----:B------:R-:W-:-:S03]  /*1900*/  FADD R17, R17, -R6 ;  /* 0x8000000611117221 */ /* 0x000fc60000000000 */
[----:B------:R-:W-:Y:S01]  /*1910*/  FMUL R4, R4, R7 ;  /* 0x0000000704047220 */ /* 0x000fe20000400000 */
[----:B------:R-:W-:-:S05]  /*1920*/  FMUL R17, R0, R17 ;  /* 0x0000001100117220 */ /* 0x000fca0000400000 */
[----:B------:R-:W-:-:S04]  /*1930*/  FSETP.GT.AND P0, PT, R4, R17, PT ;  /* 0x000000110400720b */ /* 0x000fc80003f04000 */
[----:B------:R-:W-:-:S05]  /*1940*/  SEL R3, RZ, 0x1, !P0 ;  /* 0x00000001ff037807 */ /* 0x000fca0004000000 */
[----:B------:R-:W-:Y:S01]  /*1950*/  STG.E desc[UR6][R18.64], R3 ;  /* 0x0000000312007986 */ /* 0x000fe2000c101906 */
[----:B------:R-:W-:Y:S05]  /*1960*/  EXIT ;  /* 0x000000000000794d */ /* 0x000fea0003800000 */
        .weak           $__internal_0_$__cuda_sm20_sqrt_rn_f32_slowpath
        .type           $__internal_0_$__cuda_sm20_sqrt_rn_f32_slowpath,@function
        .size           $__internal_0_$__cuda_sm20_sqrt_rn_f32_slowpath,($__internal_1_$__cuda_sm3x_div_rn_noftz_f32_slowpath - $__internal_0_$__cuda_sm20_sqrt_rn_f32_slowpath)
$__internal_0_$__cuda_sm20_sqrt_rn_f32_slowpath:
[----:B------:R-:W-:-:S13]  /*1970*/  LOP3.LUT P0, RZ, R2, 0x7fffffff, RZ, 0xc0, !PT ;  /* 0x7fffffff02ff7812 */ /* 0x000fda000780c0ff */
[----:B------:R-:W-:Y:S01]  /*1980*/  @!P0 MOV R23, R2 ;  /* 0x0000000200178202 */ /* 0x000fe20000000f00 */
[----:B------:R-:W-:Y:S06]  /*1990*/  @!P0 BRA `(.L_x_44) ;  /* 0x0000000000408947 */ /* 0x000fec0003800000 */
[----:B------:R-:W-:-:S13]  /*19a0*/  FSETP.GEU.FTZ.AND P0, PT, R2, RZ, PT ;  /* 0x000000ff0200720b */ /* 0x000fda0003f1e000 */
[----:B------:R-:W-:Y:S01]  /*19b0*/  @!P0 MOV R23, 0x7fffffff ;  /* 0x7fffffff00178802 */ /* 0x000fe20000000f00 */
[----:B------:R-:W-:Y:S06]  /*19c0*/  @!P0 BRA `(.L_x_44) ;  /* 0x0000000000348947 */ /* 0x000fec0003800000 */
[----:B------:R-:W-:-:S13]  /*19d0*/  FSETP.GTU.FTZ.AND P0, PT, |R2|, +INF , PT ;  /* 0x7f8000000200780b */ /* 0x000fda0003f1c200 */
[----:B------:R-:W-:Y:S01]  /*19e0*/  @P0 FADD.FTZ R23, R2, 1 ;  /* 0x3f80000002170421 */ /* 0x000fe20000010000 */
[----:B------:R-:W-:Y:S06]  /*19f0*/  @P0 BRA `(.L_x_44) ;  /* 0x0000000000280947 */ /* 0x000fec0003800000 */
[----:B------:R-:W-:-:S13]  /*1a00*/  FSETP.NEU.FTZ.AND P0, PT, |R2|, +INF , PT ;  /* 0x7f8000000200780b */ /* 0x000fda0003f1d200 */
[----:B------:R-:W-:Y:S01]  /*1a10*/  @P0 FFMA R24, R2, 1.84467440737095516160e+19, RZ ;  /* 0x5f80000002180823 */ /* 0x000fe200000000ff */
[----:B------:R-:W-:-:S03]  /*1a20*/  @!P0 MOV R23, R2 ;  /* 0x0000000200178202 */ /* 0x000fc60000000f00 */
[----:B------:R-:W0:Y:S02]  /*1a30*/  @P0 MUFU.RSQ R19, R24 ;  /* 0x0000001800130308 */ /* 0x000e240000001400 */
[----:B0-----:R-:W-:Y:S01]  /*1a40*/  @P0 FMUL.FTZ R21, R24, R19 ;  /* 0x0000001318150220 */ /* 0x001fe20000410000 */
[----:B------:R-:W-:-:S03]  /*1a50*/  @P0 FMUL.FTZ R19, R19, 0.5 ;  /* 0x3f00000013130820 */ /* 0x000fc60000410000 */
[----:B------:R-:W-:-:S04]  /*1a60*/  @P0 FADD.FTZ R20, -R21, -RZ ;  /* 0x800000ff15140221 */ /* 0x000fc80000010100 */
[----:B------:R-:W-:-:S04]  /*1a70*/  @P0 FFMA R20, R21, R20, R24 ;  /* 0x0000001415140223 */ /* 0x000fc80000000018 */
[----:B------:R-:W-:-:S04]  /*1a80*/  @P0 FFMA R19, R20, R19, R21 ;  /* 0x0000001314130223 */ /* 0x000fc80000000015 */
[----:B------:R-:W-:-:S07]  /*1a90*/  @P0 FMUL.FTZ R23, R19, 2.3283064365386962891e-10 ;  /* 0x2f80000013170820 */ /* 0x000fce0000410000 */
.L_x_44:
[----:B------:R-:W-:Y:S01]  /*1aa0*/  HFMA2 R21, -RZ, RZ, 0, 0 ;  /* 0x00000000ff157431 */ /* 0x000fe200000001ff */
[----:B------:R-:W-:-:S04]  /*1ab0*/  MOV R20, R0 ;  /* 0x0000000000147202 */ /* 0x000fc80000000f00 */
[----:B------:R-:W-:Y:S05]  /*1ac0*/  RET.REL.NODEC R20 `(_Z13classifyConesPK5PointS1_Piii) ;  /* 0xffffffe4144c7950 */ /* 0x000fea0003c3ffff */
        .weak           $__internal_1_$__cuda_sm3x_div_rn_noftz_f32_slowpath
        .type           $__internal_1_$__cuda_sm3x_div_rn_noftz_f32_slowpath,@function
        .size           $__internal_1_$__cuda_sm3x_div_rn_noftz_f32_slowpath,(.L_x_91 - $__internal_1_$__cuda_sm3x_div_rn_noftz_f32_slowpath)
$__internal_1_$__cuda_sm3x_div_rn_noftz_f32_slowpath:
[----:B------:R-:W-:Y:S01]  /*1ad0*/  SHF.R.U32.HI R2, RZ, 0x17, R25 ;  /* 0x00000017ff027819 */ /* 0x000fe20000011619 */
[----:B------:R-:W-:Y:S01]  /*1ae0*/  BSSY.RECONVERGENT B1, `(.L_x_45) ;  /* 0x0000062000017945 */ /* 0x000fe20003800200 */
[----:B------:R-:W-:Y:S02]  /*1af0*/  SHF.R.U32.HI R23, RZ, 0x17, R0 ;  /* 0x00000017ff177819 */ /* 0x000fe40000011600 */
[----:B------:R-:W-:Y:S02]  /*1b00*/  LOP3.LUT R2, R2, 0xff, RZ, 0xc0, !PT ;  /* 0x000000ff02027812 */ /* 0x000fe400078ec0ff */
[----:B------:R-:W-:Y:S02]  /*1b10*/  LOP3.LUT R23, R23, 0xff, RZ, 0xc0, !PT ;  /* 0x000000ff17177812 */ /* 0x000fe400078ec0ff */
[----:B------:R-:W-:Y:S02]  /*1b20*/  IADD3 R21, PT, PT, R2, -0x1, RZ ;  /* 0xffffffff02157810 */ /* 0x000fe40007ffe0ff */
[----:B------:R-:W-:-:S02]  /*1b30*/  IADD3 R24, PT, PT, R23, -0x1, RZ ;  /* 0xffffffff17187810 */ /* 0x000fc40007ffe0ff */
[----:B------:R-:W-:-:S04]  /*1b40*/  ISETP.GT.U32.AND P0, PT, R21, 0xfd, PT ;  /* 0x000000fd1500780c */ /* 0x000fc80003f04070 */
[----:B------:R-:W-:-:S13]  /*1b50*/  ISETP.GT.U32.OR P0, PT, R24, 0xfd, P0 ;  /* 0x000000fd1800780c */ /* 0x000fda0000704470 */
[----:B------:R-:W-:Y:S01]  /*1b60*/  @!P0 MOV R19, RZ ;  /* 0x000000ff00138202 */ /* 0x000fe20000000f00 */
[----:B------:R-:W-:Y:S06]  /*1b70*/  @!P0 BRA `(.L_x_46) ;  /* 0x00000000005c8947 */ /* 0x000fec0003800000 */
[----:B------:R-:W-:Y:S02]  /*1b80*/  FSETP.GTU.FTZ.AND P0, PT, |R0|, +INF , PT ;  /* 0x7f8000000000780b */ /* 0x000fe40003f1c200 */
[----:B------:R-:W-:-:S04]  /*1b90*/  FSETP.GTU.FTZ.AND P1, PT, |R25|, +INF , PT ;  /* 0x7f8000001900780b */ /* 0x000fc80003f3c200 */
[----:B------:R-:W-:-:S13]  /*1ba0*/  PLOP3.LUT P0, PT, P0, P1, PT, 0xf8, 0x8f ;  /* 0x00000000008f781c */ /* 0x000fda0000703f70 */
[----:B------:R-:W-:Y:S05]  /*1bb0*/  @P0 BRA `(.L_x_47) ;  /* 0x00000004004c0947 */ /* 0x000fea0003800000 */
[----:B------:R-:W-:-:S13]  /*1bc0*/  LOP3.LUT P0, RZ, R25, 0x7fffffff, R0, 0xc8, !PT ;  /* 0x7fffffff19ff7812 */ /* 0x000fda000780c800 */
[----:B------:R-:W-:Y:S05]  /*1bd0*/  @!P0 BRA `(.L_x_48) ;  /* 0x00000004003c8947 */ /* 0x000fea0003800000 */
[C---:B------:R-:W-:Y:S02]  /*1be0*/  FSETP.NEU.FTZ.AND P2, PT, |R0|.reuse, +INF , PT ;  /* 0x7f8000000000780b */ /* 0x040fe40003f5d200 */
[----:B------:R-:W-:Y:S02]  /*1bf0*/  FSETP.NEU.FTZ.AND P1, PT, |R25|, +INF , PT ;  /* 0x7f8000001900780b */ /* 0x000fe40003f3d200 */
[----:B------:R-:W-:-:S11]  /*1c00*/  FSETP.NEU.FTZ.AND P0, PT, |R0|, +INF , PT ;  /* 0x7f8000000000780b */ /* 0x000fd60003f1d200 */
[----:B------:R-:W-:Y:S05]  /*1c10*/  @!P1 BRA !P2, `(.L_x_48) ;  /* 0x00000004002c9947 */ /* 0x000fea0005000000 */
[----:B------:R-:W-:-:S04]  /*1c20*/  LOP3.LUT P2, RZ, R0, 0x7fffffff, RZ, 0xc0, !PT ;  /* 0x7fffffff00ff7812 */ /* 0x000fc8000784c0ff */
[----:B------:R-:W-:-:S13]  /*1c30*/  PLOP3.LUT P1, PT, P1, P2, PT, 0x2f, 0xf2 ;  /* 0x0000000000f2781c */ /* 0x000fda0000f24577 */
[----:B------:R-:W-:Y:S05]  /*1c40*/  @P1 BRA `(.L_x_49) ;  /* 0x0000000400181947 */ /* 0x000fea0003800000 */
[----:B------:R-:W-:-:S04]  /*1c50*/  LOP3.LUT P1, RZ, R25, 0x7fffffff, RZ, 0xc0, !PT ;  /* 0x7fffffff19ff7812 */ /* 0x000fc8000782c0ff */
[----:B------:R-:W-:-:S13]  /*1c60*/  PLOP3.LUT P0, PT, P0, P1, PT, 0x2f, 0xf2 ;  /* 0x0000000000f2781c */ /* 0x000fda0000702577 */
[----:B------:R-:W-:Y:S05]  /*1c70*/  @P0 BRA `(.L_x_50) ;  /* 0x0000000400000947 */ /* 0x000fea0003800000 */
[----:B------:R-:W-:Y:S02]  /*1c80*/  ISETP.GE.AND P0, PT, R24, RZ, PT ;  /* 0x000000ff1800720c */ /* 0x000fe40003f06270 */
[----:B------:R-:W-:-:S11]  /*1c90*/  ISETP.GE.AND P1, PT, R21, RZ, PT ;  /* 0x000000ff1500720c */ /* 0x000fd60003f26270 */
[----:B------:R-:W-:Y:S01]  /*1ca0*/  @P0 MOV R19, RZ ;  /* 0x000000ff00130202 */ /* 0x000fe20000000f00 */
[----:B------:R-:W-:Y:S01]  /*1cb0*/  @!P0 FFMA R0, R0, 1.84467440737095516160e+19, RZ ;  /* 0x5f80000000008823 */ /* 0x000fe200000000ff */
[----:B------:R-:W-:Y:S01]  /*1cc0*/  @!P0 MOV R19, 0xffffffc0 ;  /* 0xffffffc000138802 */ /* 0x000fe20000000f00 */
[----:B------:R-:W-:-:S03]  /*1cd0*/  @!P1 FFMA R25, R25, 1.84467440737095516160e+19, RZ ;  /* 0x5f80000019199823 */ /* 0x000fc600000000ff */
[----:B------:R-:W-:-:S07]  /*1ce0*/  @!P1 IADD3 R19, PT, PT, R19, 0x40, RZ ;  /* 0x0000004013139810 */ /* 0x000fce0007ffe0ff */
.L_x_46:
[----:B------:R-:W-:Y:S01]  /*1cf0*/  LEA R24, R2, 0xc0800000, 0x17 ;  /* 0xc080000002187811 */ /* 0x000fe200078eb8ff */
[----:B------:R-:W-:Y:S01]  /*1d00*/  BSSY.RECONVERGENT B2, `(.L_x_51) ;  /* 0x0000036000027945 */ /* 0x000fe20003800200 */
[----:B------:R-:W-:Y:S02]  /*1d10*/  IADD3 R23, PT, PT, R23, -0x7f, RZ ;  /* 0xffffff8117177810 */ /* 0x000fe40007ffe0ff */
[----:B------:R-:W-:-:S03]  /*1d20*/  IADD3 R27, PT, PT, -R24, R25, RZ ;  /* 0x00000019181b7210 */ /* 0x000fc60007ffe1ff */
[----:B------:R-:W-:Y:S01]  /*1d30*/  IMAD R0, R23, -0x800000, R0 ;  /* 0xff80000017007824 */ /* 0x000fe200078e0200 */
[----:B------:R-:W0:Y:S01]  /*1d40*/  MUFU.RCP R24, R27 ;  /* 0x0000001b00187308 */ /* 0x000e220000001000 */
[----:B------:R-:W-:-:S04]  /*1d50*/  FADD.FTZ R21, -R27, -RZ ;  /* 0x800000ff1b157221 */ /* 0x000fc80000010100 */
[----:B0-----:R-:W-:-:S04]  /*1d60*/  FFMA R25, R24, R21, 1 ;  /* 0x3f80000018197423 */ /* 0x001fc80000000015 */
[----:B------:R-:W-:-:S04]  /*1d70*/  FFMA R25, R24, R25, R24 ;  /* 0x0000001918197223 */ /* 0x000fc80000000018 */
[----:B------:R-:W-:-:S04]  /*1d80*/  FFMA R24, R0, R25, RZ ;  /* 0x0000001900187223 */ /* 0x000fc800000000ff */
[----:B------:R-:W-:-:S04]  /*1d90*/  FFMA R26, R21, R24, R0 ;  /* 0x00000018151a7223 */ /* 0x000fc80000000000 */
[----:B------:R-:W-:Y:S01]  /*1da0*/  FFMA R26, R25, R26, R24 ;  /* 0x0000001a191a7223 */ /* 0x000fe20000000018 */
[----:B------:R-:W-:-:S03]  /*1db0*/  IADD3 R24, PT, PT, R23, 0x7f, -R2 ;  /* 0x0000007f17187810 */ /* 0x000fc60007ffe802 */
[----:B------:R-:W-:Y:S01]  /*1dc0*/  FFMA R21, R21, R26, R0 ;  /* 0x0000001a15157223 */ /* 0x000fe20000000000 */
[----:B------:R-:W-:-:S03]  /*1dd0*/  IADD3 R19, PT, PT, R24, R19, RZ ;  /* 0x0000001318137210 */ /* 0x000fc60007ffe0ff */
[----:B------:R-:W-:-:S05]  /*1de0*/  FFMA R0, R25, R21, R26 ;  /* 0x0000001519007223 */ /* 0x000fca000000001a */
[----:B------:R-:W-:-:S04]  /*1df0*/  SHF.R.U32.HI R2, RZ, 0x17, R0 ;  /* 0x00000017ff027819 */ /* 0x000fc80000011600 */
[----:B------:R-:W-:-:S04]  /*1e00*/  LOP3.LUT R2, R2, 0xff, RZ, 0xc0, !PT ;  /* 0x000000ff02027812 */ /* 0x000fc800078ec0ff */
[----:B------:R-:W-:-:S04]  /*1e10*/  IADD3 R2, PT, PT, R2, R19, RZ ;  /* 0x0000001302027210 */ /* 0x000fc80007ffe0ff */
[----:B------:R-:W-:-:S04]  /*1e20*/  IADD3 R23, PT, PT, R2, -0x1, RZ ;  /* 0xffffffff02177810 */ /* 0x000fc80007ffe0ff */
[----:B------:R-:W-:-:S13]  /*1e30*/  ISETP.GE.U32.AND P0, PT, R23, 0xfe, PT ;  /* 0x000000fe1700780c */ /* 0x000fda0003f06070 */
[----:B------:R-:W-:Y:S05]  /*1e40*/  @!P0 BRA `(.L_x_52) ;  /* 0x0000000000808947 */ /* 0x000fea0003800000 */
[----:B------:R-:W-:-:S13]  /*1e50*/  ISETP.GT.AND P0, PT, R2, 0xfe, PT ;  /* 0x000000fe0200780c */ /* 0x000fda0003f04270 */
[----:B------:R-:W-:Y:S05]  /*1e60*/  @P0 BRA `(.L_x_53) ;  /* 0x00000000006c0947 */ /* 0x000fea0003800000 */
[----:B------:R-:W-:-:S13]  /*1e70*/  ISETP.GE.AND P0, PT, R2, 0x1, PT ;  /* 0x000000010200780c */ /* 0x000fda0003f06270 */
[----:B------:R-:W-:Y:S05]  /*1e80*/  @P0 BRA `(.L_x_54) ;  /* 0x0000000000740947 */ /* 0x000fea0003800000 */
[----:B------:R-:W-:Y:S02]  /*1e90*/  ISETP.GE.AND P0, PT, R2, -0x18, PT ;  /* 0xffffffe80200780c */ /* 0x000fe40003f06270 */
[----:B------:R-:W-:-:S11]  /*1ea0*/  LOP3.LUT R0, R0, 0x80000000, RZ, 0xc0, !PT ;  /* 0x8000000000007812 */ /* 0x000fd600078ec0ff */
[----:B------:R-:W-:Y:S05]  /*1eb0*/  @!P0 BRA `(.L_x_54) ;  /* 0x0000000000688947 */ /* 0x000fea0003800000 */
[CCC-:B------:R-:W-:Y:S01]  /*1ec0*/  FFMA.RZ R19, R25.reuse, R21.reuse, R26.reuse ;  /* 0x0000001519137223 */ /* 0x1c0fe2000000c01a */
[CCC-:B------:R-:W-:Y:S01]  /*1ed0*/  FFMA.RP R23, R25.reuse, R21.reuse, R26.reuse ;  /* 0x0000001519177223 */ /* 0x1c0fe2000000801a */
[----:B------:R-:W-:Y:S01]  /*1ee0*/  FFMA.RM R26, R25, R21, R26 ;  /* 0x00000015191a7223 */ /* 0x000fe2000000401a */
[C---:B------:R-:W-:Y:S02]  /*1ef0*/  IADD3 R21, PT, PT, R2.reuse, 0x20, RZ ;  /* 0x0000002002157810 */ /* 0x040fe40007ffe0ff */
[----:B------:R-:W-:Y:S02]  /*1f00*/  LOP3.LUT R19, R19, 0x7fffff, RZ, 0xc0, !PT ;  /* 0x007fffff13137812 */ /* 0x000fe400078ec0ff */
[C---:B------:R-:W-:Y:S02]  /*1f10*/  ISETP.NE.AND P2, PT, R2.reuse, RZ, PT ;  /* 0x000000ff0200720c */ /* 0x040fe40003f45270 */
[----:B------:R-:W-:Y:S02]  /*1f20*/  LOP3.LUT R24, R19, 0x800000, RZ, 0xfc, !PT ;  /* 0x0080000013187812 */ /* 0x000fe400078efcff */
[----:B------:R-:W-:-:S02]  /*1f30*/  ISETP.NE.AND P1, PT, R2, RZ, PT ;  /* 0x000000ff0200720c */ /* 0x000fc40003f25270 */
[----:B------:R-:W-:Y:S02]  /*1f40*/  IADD3 R2, PT, PT, -R2, RZ, RZ ;  /* 0x000000ff02027210 */ /* 0x000fe40007ffe1ff */
[----:B------:R-:W-:Y:S02]  /*1f50*/  SHF.L.U32 R21, R24, R21, RZ ;  /* 0x0000001518157219 */ /* 0x000fe400000006ff */
[----:B------:R-:W-:Y:S02]  /*1f60*/  FSETP.NEU.FTZ.AND P0, PT, R23, R26, PT ;  /* 0x0000001a1700720b */ /* 0x000fe40003f1d000 */
[----:B------:R-:W-:Y:S02]  /*1f70*/  SEL R19, R2, RZ, P2 ;  /* 0x000000ff02137207 */ /* 0x000fe40001000000 */
[----:B------:R-:W-:Y:S02]  /*1f80*/  ISETP.NE.AND P1, PT, R21, RZ, P1 ;  /* 0x000000ff1500720c */ /* 0x000fe40000f25270 */
[----:B------:R-:W-:-:S02]  /*1f90*/  SHF.R.U32.HI R21, RZ, R19, R24 ;  /* 0x00000013ff157219 */ /* 0x000fc40000011618 */
[----:B------:R-:W-:Y:S02]  /*1fa0*/  PLOP3.LUT P0, PT, P0, P1, PT, 0xf8, 0x8f ;  /* 0x00000000008f781c */ /* 0x000fe40000703f70 */
[----:B------:R-:W-:Y:S02]  /*1fb0*/  SHF.R.U32.HI R19, RZ, 0x1, R21 ;  /* 0x00000001ff137819 */ /* 0x000fe40000011615 */
[----:B------:R-:W-:-:S04]  /*1fc0*/  SEL R2, RZ, 0x1, !P0 ;  /* 0x00000001ff027807 */ /* 0x000fc80004000000 */
[----:B------:R-:W-:-:S04]  /*1fd0*/  LOP3.LUT R2, R2, 0x1, R19, 0xf8, !PT ;  /* 0x0000000102027812 */ /* 0x000fc800078ef813 */
[----:B------:R-:W-:-:S04]  /*1fe0*/  LOP3.LUT R2, R2, R21, RZ, 0xc0, !PT ;  /* 0x0000001502027212 */ /* 0x000fc800078ec0ff */
[----:B------:R-:W-:-:S04]  /*1ff0*/  IADD3 R19, PT, PT, R19, R2, RZ ;  /* 0x0000000213137210 */ /* 0x000fc80007ffe0ff */
[----:B------:R-:W-:Y:S01]  /*2000*/  LOP3.LUT R0, R19, R0, RZ, 0xfc, !PT ;  /* 0x0000000013007212 */ /* 0x000fe200078efcff */
[----:B------:R-:W-:Y:S06]  /*2010*/  BRA `(.L_x_54) ;  /* 0x0000000000107947 */ /* 0x000fec0003800000 */
.L_x_53:
[----:B------:R-:W-:-:S04]  /*2020*/  LOP3.LUT R0, R0, 0x80000000, RZ, 0xc0, !PT ;  /* 0x8000000000007812 */ /* 0x000fc800078ec0ff */
[----:B------:R-:W-:Y:S01]  /*2030*/  LOP3.LUT R0, R0, 0x7f800000, RZ, 0xfc, !PT ;  /* 0x7f80000000007812 */ /* 0x000fe200078efcff */
[----:B------:R-:W-:Y:S06]  /*2040*/  BRA `(.L_x_54) ;  /* 0x0000000000047947 */ /* 0x000fec0003800000 */
.L_x_52:
[----:B------:R-:W-:-:S07]  /*2050*/  LEA R0, R19, R0, 0x17 ;  /* 0x0000000013007211 */ /* 0x000fce00078eb8ff */
.L_x_54:
[----:B------:R-:W-:Y:S05]  /*2060*/  BSYNC.RECONVERGENT B2 ;  /* 0x0000000000027941 */ /* 0x000fea0003800200 */
.L_x_51:
[----:B------:R-:W-:Y:S05]  /*2070*/  BRA `(.L_x_55) ;  /* 0x0000000000207947 */ /* 0x000fea0003800000 */
.L_x_50:
[----:B------:R-:W-:-:S04]  /*2080*/  LOP3.LUT R0, R25, 0x80000000, R0, 0x48, !PT ;  /* 0x8000000019007812 */ /* 0x000fc800078e4800 */
[----:B------:R-:W-:Y:S01]  /*2090*/  LOP3.LUT R0, R0, 0x7f800000, RZ, 0xfc, !PT ;  /* 0x7f80000000007812 */ /* 0x000fe200078efcff */
[----:B------:R-:W-:Y:S06]  /*20a0*/  BRA `(.L_x_55) ;  /* 0x0000000000147947 */ /* 0x000fec0003800000 */
.L_x_49:
[----:B------:R-:W-:Y:S01]  /*20b0*/  LOP3.LUT R0, R25, 0x80000000, R0, 0x48, !PT ;  /* 0x8000000019007812 */ /* 0x000fe200078e4800 */
[----:B------:R-:W-:Y:S06]  /*20c0*/  BRA `(.L_x_55) ;  /* 0x00000000000c7947 */ /* 0x000fec0003800000 */
.L_x_48:
[----:B------:R-:W0:Y:S01]  /*20d0*/  MUFU.RSQ R0, -QNAN ;  /* 0xffc0000000007908 */ /* 0x000e220000001400 */
[----:B------:R-:W-:Y:S05]  /*20e0*/  BRA `(.L_x_55) ;  /* 0x0000000000047947 */ /* 0x000fea0003800000 */
.L_x_47:
[----:B------:R-:W-:-:S07]  /*20f0*/  FADD.FTZ R0, R0, R25 ;  /* 0x0000001900007221 */ /* 0x000fce0000010000 */
.L_x_55:
[----:B------:R-:W-:Y:S05]  /*2100*/  BSYNC.RECONVERGENT B1 ;  /* 0x0000000000017941 */ /* 0x000fea0003800200 */
.L_x_45:
[----:B------:R-:W-:-:S04]  /*2110*/  HFMA2 R21, -RZ, RZ, 0, 0 ;  /* 0x00000000ff157431 */ /* 0x000fc800000001ff */
[----:B0-----:R-:W-:Y:S05]  /*2120*/  RET.REL.NODEC R20 `(_Z13classifyConesPK5PointS1_Piii) ;  /* 0xffffffdc14b47950 */ /* 0x001fea0003c3ffff */
.L_x_56:
        /* <DEDUP_REMOVED lines=13> */
.L_x_91:


//--------------------- .text._Z16computeDistancesPK5PointPfiS_ --------------------------
	.section	.text._Z16computeDistancesPK5PointPfiS_,"ax",@progbits
	.align	128
        .global         _Z16computeDistancesPK5PointPfiS_
        .type           _Z16computeDistancesPK5PointPfiS_,@function
        .size           _Z16computeDistancesPK5PointPfiS_,(.L_x_92 - _Z16computeDistancesPK5PointPfiS_)
        .other          _Z16computeDistancesPK5PointPfiS_,@"STO_CUDA_ENTRY STV_DEFAULT"
_Z16computeDistancesPK5PointPfiS_:
.text._Z16computeDistancesPK5PointPfiS_:
        /* <DEDUP_REMOVED lines=8> */
[----:B------:R-:W0:Y:S01]  /*0080*/  LDC.64 R4, c[0x0][0x380] ;  /* 0x0000e000ff047b82 */ /* 0x000e220000000a00 */
[----:B------:R-:W1:Y:S01]  /*0090*/  LDCU.64 UR4, c[0x0][0x358] ;  /* 0x00006b00ff0477ac */ /* 0x000e620008000a00 */
[----:B------:R-:W2:Y:S01]  /*00a0*/  LDCU UR7, c[0x0][0x398] ;  /* 0x00007300ff0777ac */ /* 0x000ea20008000800 */
[----:B------:R-:W3:Y:S01]  /*00b0*/  LDCU UR6, c[0x0][0x394] ;  /* 0x00007280ff0677ac */ /* 0x000ee20008000800 */
[----:B0-----:R-:W-:-:S05]  /*00c0*/  IMAD.WIDE R4, R2, 0x10, R4 ;  /* 0x0000001002047825 */ /* 0x001fca00078e0204 */
[----:B-1----:R-:W2:Y:S04]  /*00d0*/  LDG.E R3, desc[UR4][R4.64+0x4] ;  /* 0x0000040404037981 */ /* 0x002ea8000c1e1900 */
[----:B------:R-:W3:Y:S01]  /*00e0*/  LDG.E R0, desc[UR4][R4.64] ;  /* 0x0000000404007981 */ /* 0x000ee2000c1e1900 */
[----:B------:R-:W-:Y:S01]  /*00f0*/  BSSY.RECONVERGENT B0, `(.L_x_57) ;  /* 0x0000011000007945 */ /* 0x000fe20003800200 */
[----:B--2---:R-:W-:Y:S01]  /*0100*/  FADD R3, R3, -UR7 ;  /* 0x8000000703037e21 */ /* 0x004fe20008000000 */
[----:B---3--:R-:W-:-:S03]  /*0110*/  FADD R0, R0, -UR6 ;  /* 0x8000000600007e21 */ /* 0x008fc60008000000 */
[----:B------:R-:W-:-:S04]  /*0120*/  FMUL R3, R3, R3 ;  /* 0x0000000303037220 */ /* 0x000fc80000400000 */
[----:B------:R-:W-:-:S04]  /*0130*/  FFMA R0, R0, R0, R3 ;  /* 0x0000000000007223 */ /* 0x000fc80000000003 */
[----:B------:R0:W1:Y:S01]  /*0140*/  MUFU.RSQ R3, R0 ;  /* 0x0000000000037308 */ /* 0x0000620000001400 */
[----:B------:R-:W-:-:S04]  /*0150*/  IADD3 R6, PT, PT, R0, -0xd000000, RZ ;  /* 0xf300000000067810 */ /* 0x000fc80007ffe0ff */
[----:B------:R-:W-:-:S13]  /*0160*/  ISETP.GT.U32.AND P0, PT, R6, 0x727fffff, PT ;  /* 0x727fffff0600780c */ /* 0x000fda0003f04070 */
[----:B01----:R-:W-:Y:S05]  /*0170*/  @!P0 BRA `(.L_x_58) ;  /* 0x0000000000108947 */ /* 0x003fea0003800000 */
[----:B------:R-:W-:-:S07]  /*0180*/  MOV R8, 0x1a0 ;  /* 0x000001a000087802 */ /* 0x000fce0000000f00 */
[----:B------:R-:W-:Y:S05]  /*0190*/  CALL.REL.NOINC `($__internal_2_$__cuda_sm20_sqrt_rn_f32_slowpath) ;  /* 0x00000000002c7944 */ /* 0x000fea0003c00000 */
[----:B------:R-:W-:Y:S01]  /*01a0*/  MOV R7, R3 ;  /* 0x0000000300077202 */ /* 0x000fe20000000f00 */
[----:B------:R-:W-:Y:S06]  /*01b0*/  BRA `(.L_x_59) ;  /* 0x0000000000107947 */ /* 0x000fec0003800000 */
.L_x_58:
[----:B------:R-:W-:Y:S01]  /*01c0*/  FMUL.FTZ R7, R0, R3 ;  /* 0x0000000300077220 */ /* 0x000fe20000410000 */
[----:B------:R-:W-:-:S03]  /*01d0*/  FMUL.FTZ R3, R3, 0.5 ;  /* 0x3f00000003037820 */ /* 0x000fc60000410000 */
[----:B------:R-:W-:-:S04]  /*01e0*/  FFMA R0, -R7, R7, R0 ;  /* 0x0000000707007223 */ /* 0x000fc80000000100 */
[----:B------:R-:W-:-:S07]  /*01f0*/  FFMA R7, R0, R3, R7 ;  /* 0x0000000300077223 */ /* 0x000fce0000000007 */
.L_x_59:
[----:B------:R-:W-:Y:S05]  /*0200*/  BSYNC.RECONVERGENT B0 ;  /* 0x0000000000007941 */ /* 0x000fea0003800200 */
.L_x_57:
[----:B------:R-:W0:Y:S02]  /*0210*/  LDC.64 R4, c[0x0][0x388] ;  /* 0x0000e200ff047b82 */ /* 0x000e240000000a00 */
[----:B0-----:R-:W-:-:S05]  /*0220*/  IMAD.WIDE R2, R2, 0x4, R4 ;  /* 0x0000000402027825 */ /* 0x001fca00078e0204 */
[----:B------:R-:W-:Y:S01]  /*0230*/  STG.E desc[UR4][R2.64], R7 ;  /* 0x0000000702007986 */ /* 0x000fe2000c101904 */
[----:B------:R-:W-:Y:S05]  /*0240*/  EXIT ;  /* 0x000000000000794d */ /* 0x000fea0003800000 */
        .weak           $__internal_2_$__cuda_sm20_sqrt_rn_f32_slowpath
        .type           $__internal_2_$__cuda_sm20_sqrt_rn_f32_slowpath,@function
        .size           $__internal_2_$__cuda_sm20_sqrt_rn_f32_slowpath,(.L_x_92 - $__internal_2_$__cuda_sm20_sqrt_rn_f32_slowpath)
$__internal_2_$__cuda_sm20_sqrt_rn_f32_slowpath:
        /* <DEDUP_REMOVED lines=10> */
[----:B------:R-:W-:-:S04]  /*02f0*/  @P0 FFMA R4, R0, 1.84467440737095516160e+19, RZ ;  /* 0x5f80000000040823 */ /* 0x000fc800000000ff */
[----:B------:R-:W0:Y:S02]  /*0300*/  @P0 MUFU.RSQ R3, R4 ;  /* 0x0000000400030308 */ /* 0x000e240000001400 */
[----:B0-----:R-:W-:Y:S01]  /*0310*/  @P0 FMUL.FTZ R5, R4, R3 ;  /* 0x0000000304050220 */ /* 0x001fe20000410000 */
[----:B------:R-:W-:Y:S01]  /*0320*/  @P0 FMUL.FTZ R7, R3, 0.5 ;  /* 0x3f00000003070820 */ /* 0x000fe20000410000 */
[----:B------:R-:W-:Y:S02]  /*0330*/  @!P0 MOV R3, R0 ;  /* 0x0000000000038202 */ /* 0x000fe40000000f00 */
[----:B------:R-:W-:-:S04]  /*0340*/  @P0 FADD.FTZ R6, -R5, -RZ ;  /* 0x800000ff05060221 */ /* 0x000fc80000010100 */
[----:B------:R-:W-:-:S04]  /*0350*/  @P0 FFMA R6, R5, R6, R4 ;  /* 0x0000000605060223 */ /* 0x000fc80000000004 */
[----:B------:R-:W-:-:S04]  /*0360*/  @P0 FFMA R6, R6, R7, R5 ;  /* 0x0000000706060223 */ /* 0x000fc80000000005 */
[----:B------:R-:W-:-:S07]  /*0370*/  @P0 FMUL.FTZ R3, R6, 2.3283064365386962891e-10 ;  /* 0x2f80000006030820 */ /* 0x000fce0000410000 */
.L_x_60:
[----:B------:R-:W-:Y:S01]  /*0380*/  HFMA2 R5, -RZ, RZ, 0, 0 ;  /* 0x00000000ff057431 */ /* 0x000fe200000001ff */
[----:B------:R-:W-:-:S04]  /*0390*/  MOV R4, R8 ;  /* 0x0000000800047202 */ /* 0x000fc80000000f00 */
[----:B------:R-:W-:Y:S05]  /*03a0*/  RET.REL.NODEC R4 `(_Z16computeDistancesPK5PointPfiS_) ;  /* 0xfffffffc04147950 */ /* 0x000fea0003c3ffff */
.L_x_61:
        /* <DEDUP_REMOVED lines=13> */
.L_x_92:


//--------------------- .text._Z20computeMidlinePointsPK5PointPS_PKii --------------------------
	.section	.text._Z20computeMidlinePointsPK5PointPS_PKii,"ax",@progbits
	.align	128
        .global         _Z20computeMidlinePointsPK5PointPS_PKii
        .type           _Z20computeMidlinePointsPK5PointPS_PKii,@function
        .size           _Z20computeMidlinePointsPK5PointPS_PKii,(.L_x_93 - _Z20computeMidlinePointsPK5PointPS_PKii)
        .other          _Z20computeMidlinePointsPK5PointPS_PKii,@"STO_CUDA_ENTRY STV_DEFAULT"
_Z20computeMidlinePointsPK5PointPS_PKii:
.text._Z20computeMidlinePointsPK5PointPS_PKii:
        /* <DEDUP_REMOVED lines=10> */
[----:B0-----:R-:W-:-:S05]  /*00a0*/  IMAD.WIDE R2, R4, 0x4, R2 ;  /* 0x0000000404027825 */ /* 0x001fca00078e0202 */
[----:B-1----:R-:W2:Y:S01]  /*00b0*/  LDG.E R5, desc[UR4][R2.64] ;  /* 0x0000000402057981 */ /* 0x002ea2000c1e1900 */
[----:B------:R-:W-:Y:S01]  /*00c0*/  BSSY.RECONVERGENT B0, `(.L_x_62) ;  /* 0x00000ee000007945 */ /* 0x000fe20003800200 */
[----:B------:R-:W-:Y:S01]  /*00d0*/  HFMA2 R13, -RZ, RZ, 0, 0 ;  /* 0x00000000ff0d7431 */ /* 0x000fe200000001ff */
[----:B------:R-:W-:Y:S01]  /*00e0*/  MOV R11, RZ ;  /* 0x000000ff000b7202 */ /* 0x000fe20000000f00 */
[----:B------:R-:W-:Y:S01]  /*00f0*/  HFMA2 R9, -RZ, RZ, 0, 0 ;  /* 0x00000000ff097431 */ /* 0x000fe200000001ff */
[----:B--2---:R-:W-:-:S13]  /*0100*/  ISETP.GE.AND P0, PT, R5, 0x1, PT ;  /* 0x000000010500780c */ /* 0x004fda0003f06270 */
[----:B------:R-:W-:Y:S05]  /*0110*/  @!P0 BRA `(.L_x_63) ;  /* 0x0000000c00a08947 */ /* 0x000fea0003800000 */
[C---:B------:R-:W-:Y:S01]  /*0120*/  ISETP.GE.U32.AND P1, PT, R5.reuse, 0x10, PT ;  /* 0x000000100500780c */ /* 0x040fe20003f26070 */
[----:B------:R-:W-:Y:S01]  /*0130*/  BSSY.RECONVERGENT B1, `(.L_x_64) ;  /* 0x0000075000017945 */ /* 0x000fe20003800200 */
[----:B------:R-:W-:Y:S01]  /*0140*/  LOP3.LUT R20, R5, 0xf, RZ, 0xc0, !PT ;  /* 0x0000000f05147812 */ /* 0x000fe200078ec0ff */
[----:B------:R-:W-:Y:S01]  /*0150*/  IMAD R0, R4, R5, RZ ;  /* 0x0000000504007224 */ /* 0x000fe200078e02ff */
[----:B------:R-:W-:Y:S02]  /*0160*/  MOV R9, RZ ;  /* 0x000000ff00097202 */ /* 0x000fe40000000f00 */
[----:B------:R-:W-:Y:S02]  /*0170*/  ISETP.NE.AND P0, PT, R20, RZ, PT ;  /* 0x000000ff1400720c */ /* 0x000fe40003f05270 */
[----:B------:R-:W-:Y:S02]  /*0180*/  MOV R6, RZ ;  /* 0x000000ff00067202 */ /* 0x000fe40000000f00 */
[----:B------:R-:W-:-:S02]  /*0190*/  MOV R11, RZ ;  /* 0x000000ff000b7202 */ /* 0x000fc40000000f00 */
[----:B------:R-:W-:Y:S01]  /*01a0*/  MOV R13, RZ ;  /* 0x000000ff000d7202 */ /* 0x000fe20000000f00 */
[----:B------:R-:W-:Y:S06]  /*01b0*/  @!P1 BRA `(.L_x_65) ;  /* 0x0000000400b09947 */ /* 0x000fec0003800000 */
[----:B------:R-:W0:Y:S01]  /*01c0*/  LDC.64 R2, c[0x0][0x380] ;  /* 0x0000e000ff027b82 */ /* 0x000e220000000a00 */
[----:B------:R-:W-:Y:S02]  /*01d0*/  LOP3.LUT R6, R5, 0x7ffffff0, RZ, 0xc0, !PT ;  /* 0x7ffffff005067812 */ /* 0x000fe400078ec0ff */
[----:B------:R-:W-:Y:S02]  /*01e0*/  MOV R9, RZ ;  /* 0x000000ff00097202 */ /* 0x000fe40000000f00 */
[----:B------:R-:W-:Y:S01]  /*01f0*/  IADD3 R7, PT, PT, -R6, RZ, RZ ;  /* 0x000000ff06077210 */ /* 0x000fe20007ffe1ff */
[----:B0-----:R-:W-:-:S03]  /*0200*/  IMAD.WIDE R2, R0, 0x10, R2 ;  /* 0x0000001000027825 */ /* 0x001fc600078e0202 */
[----:B------:R-:W-:-:S04]  /*0210*/  IADD3 R2, P1, PT, R2, 0x80, RZ ;  /* 0x0000008002027810 */ /* 0x000fc80007f3e0ff */
[----:B------:R-:W-:-:S09]  /*0220*/  IADD3.X R3, PT, PT, RZ, R3, RZ, P1, !PT ;  /* 0x00000003ff037210 */ /* 0x000fd20000ffe4ff */
.L_x_66:
[----:B------:R-:W2:Y:S04]  /*0230*/  LDG.E R24, desc[UR4][R2.64+-0x7c] ;  /* 0xffff840402187981 */ /* 0x000ea8000c1e1900 */
[----:B------:R-:W3:Y:S04]  /*0240*/  LDG.E R12, desc[UR4][R2.64+-0x80] ;  /* 0xffff8004020c7981 */ /* 0x000ee8000c1e1900 */
[----:B------:R-:W4:Y:S04]  /*0250*/  LDG.E R26, desc[UR4][R2.64+-0x78] ;  /* 0xffff8804021a7981 */ /* 0x000f28000c1e1900 */
[----:B------:R-:W5:Y:S04]  /*0260*/  LDG.E R23, desc[UR4][R2.64+-0x6c] ;  /* 0xffff940402177981 */ /* 0x000f68000c1e1900 */
        /* <DEDUP_REMOVED lines=9> */
[----:B------:R-:W5:Y:S01]  /*0300*/  LDG.E R10, desc[UR4][R2.64+-0x3c] ;  /* 0xffffc404020a7981 */ /* 0x000f62000c1e1900 */
[----:B--2---:R-:W-:-:S03]  /*0310*/  FADD R24, R24, R11 ;  /* 0x0000000b18187221 */ /* 0x004fc60000000000 */
[----:B------:R-:W2:Y:S01]  /*0320*/  LDG.E R11, desc[UR4][R2.64+-0x30] ;  /* 0xffffd004020b7981 */ /* 0x000ea2000c1e1900 */
[----:B---3--:R-:W-:-:S03]  /*0330*/  FADD R25, R12, R13 ;  /* 0x0000000d0c197221 */ /* 0x008fc60000000000 */
[----:B------:R-:W3:Y:S01]  /*0340*/  LDG.E R12, desc[UR4][R2.64+-0x38] ;  /* 0xffffc804020c7981 */ /* 0x000ee2000c1e1900 */
[----:B----4-:R-:W-:-:S03]  /*0350*/  FADD R27, R26, R9 ;  /* 0x000000091a1b7221 */ /* 0x010fc60000000000 */
[----:B------:R-:W4:Y:S04]  /*0360*/  LDG.E R9, desc[UR4][R2.64+-0x2c] ;  /* 0xffffd40402097981 */ /* 0x000f28000c1e1900 */
[----:B------:R-:W4:Y:S01]  /*0370*/  LDG.E R13, desc[UR4][R2.64+-0x28] ;  /* 0xffffd804020d7981 */ /* 0x000f22000c1e1900 */
[----:B-----5:R-:W-:Y:S01]  /*0380*/  FADD R24, R24, R23 ;  /* 0x0000001718187221 */ /* 0x020fe20000000000 */
[----:B------:R-:W-:Y:S02]  /*0390*/  FADD R16, R25, R16 ;  /* 0x0000001019107221 */ /* 0x000fe40000000000 */
[----:B------:R-:W5:Y:S01]  /*03a0*/  LDG.E R23, desc[UR4][R2.64+0x8] ;  /* 0x0000080402177981 */ /* 0x000f62000c1e1900 */
[----:B------:R-:W-:-:S03]  /*03b0*/  FADD R24, R24, R19 ;  /* 0x0000001318187221 */ /* 0x000fc60000000000 */
[----:B------:R-:W5:Y:S01]  /*03c0*/  LDG.E R19, desc[UR4][R2.64+-0x10] ;  /* 0xfffff00402137981 */ /* 0x000f62000c1e1900 */
[----:B------:R-:W-:Y:S01]  /*03d0*/  FADD R16, R16, R21 ;  /* 0x0000001510107221 */ /* 0x000fe20000000000 */
[----:B------:R-:W-:Y:S02]  /*03e0*/  FADD R27, R27, R22 ;  /* 0x000000161b1b7221 */ /* 0x000fe40000000000 */
[----:B------:R-:W5:Y:S01]  /*03f0*/  LDG.E R22, desc[UR4][R2.64+0x4] ;  /* 0x0000040402167981 */ /* 0x000f62000c1e1900 */
[----:B------:R-:W-:-:S03]  /*0400*/  FADD R25, R24, R15 ;  /* 0x0000000f18197221 */ /* 0x000fc60000000000 */
[----:B------:R-:W5:Y:S01]  /*0410*/  LDG.E R15, desc[UR4][R2.64+-0x20] ;  /* 0xffffe004020f7981 */ /* 0x000f62000c1e1900 */
[----:B------:R-:W-:-:S03]  /*0420*/  FADD R27, R27, R18 ;  /* 0x000000121b1b7221 */ /* 0x000fc60000000000 */
[----:B------:R-:W5:Y:S01]  /*0430*/  LDG.E R18, desc[UR4][R2.64+-0xc] ;  /* 0xfffff40402127981 */ /* 0x000f62000c1e1900 */
[----:B------:R-:W-:-:S03]  /*0440*/  FADD R21, R16, R17 ;  /* 0x0000001110157221 */ /* 0x000fc60000000000 */
[----:B------:R-:W5:Y:S04]  /*0450*/  LDG.E R17, desc[UR4][R2.64+-0x1c] ;  /* 0xffffe40402117981 */ /* 0x000f68000c1e1900 */
[----:B------:R-:W5:Y:S01]  /*0460*/  LDG.E R16, desc[UR4][R2.64+-0x18] ;  /* 0xffffe80402107981 */ /* 0x000f62000c1e1900 */
[----:B------:R-:W-:Y:S01]  /*0470*/  FADD R27, R27, R14 ;  /* 0x0000000e1b1b7221 */ /* 0x000fe20000000000 */
[----:B------:R-:W-:Y:S02]  /*0480*/  FADD R24, R21, R8 ;  /* 0x0000000815187221 */ /* 0x000fe40000000000 */
[----:B------:R-:W5:Y:S04]  /*0490*/  LDG.E R14, desc[UR4][R2.64+-0x8] ;  /* 0xfffff804020e7981 */ /* 0x000f68000c1e1900 */
[----:B------:R-:W5:Y:S01]  /*04a0*/  LDG.E R21, desc[UR4][R2.64] ;  /* 0x0000000402157981 */ /* 0x000f62000c1e1900 */
[----:B------:R-:W-:-:S03]  /*04b0*/  FADD R26, R25, R10 ;  /* 0x0000000a191a7221 */ /* 0x000fc60000000000 */
[----:B------:R-:W5:Y:S04]  /*04c0*/  LDG.E R8, desc[UR4][R2.64+0x10] ;  /* 0x0000100402087981 */ /* 0x000f68000c1e1900 */
[----:B------:R-:W5:Y:S01]  /*04d0*/  LDG.E R10, desc[UR4][R2.64+0x14] ;  /* 0x00001404020a7981 */ /* 0x000f62000c1e1900 */
[----:B--2---:R-:W-:-:S03]  /*04e0*/  FADD R24, R24, R11 ;  /* 0x0000000b18187221 */ /* 0x004fc60000000000 */
[----:B------:R-:W2:Y:S01]  /*04f0*/  LDG.E R11, desc[UR4][R2.64+0x18] ;  /* 0x00001804020b7981 */ /* 0x000ea2000c1e1900 */
[----:B---3--:R-:W-:Y:S01]  /*0500*/  FADD R12, R27, R12 ;  /* 0x0000000c1b0c7221 */ /* 0x008fe20000000000 */
[----:B----4-:R-:W-:Y:S02]  /*0510*/  FADD R26, R26, R9 ;  /* 0x000000091a1a7221 */ /* 0x010fe40000000000 */
[----:B------:R-:W3:Y:S01]  /*0520*/  LDG.E R9, desc[UR4][R2.64+0x24] ;  /* 0x0000240402097981 */ /* 0x000ee2000c1e1900 */
[----:B------:R-:W-:-:S03]  /*0530*/  FADD R25, R12, R13 ;  /* 0x0000000d0c197221 */ /* 0x000fc60000000000 */
[----:B------:R-:W4:Y:S04]  /*0540*/  LDG.E R13, desc[UR4][R2.64+0x20] ;  /* 0x00002004020d7981 */ /* 0x000f28000c1e1900 */
[----:B------:R-:W4:Y:S01]  /*0550*/  LDG.E R12, desc[UR4][R2.64+0x28] ;  /* 0x00002804020c7981 */ /* 0x000f22000c1e1900 */
[----:B-----5:R-:W-:-:S03]  /*0560*/  FADD R24, R24, R15 ;  /* 0x0000000f18187221 */ /* 0x020fc60000000000 */
[----:B------:R-:W5:Y:S01]  /*0570*/  LDG.E R15, desc[UR4][R2.64+0x34] ;  /* 0x00003404020f7981 */ /* 0x000f62000c1e1900 */
[----:B------:R-:W-:Y:S01]  /*0580*/  FADD R24, R24, R19 ;  /* 0x0000001318187221 */ /* 0x000fe20000000000 */
[----:B------:R-:W-:Y:S01]  /*0590*/  FADD R17, R26, R17 ;  /* 0x000000111a117221 */ /* 0x000fe20000000000 */
[----:B------:R-:W-:-:S03]  /*05a0*/  FADD R25, R25, R16 ;  /* 0x0000001019197221 */ /* 0x000fc60000000000 */
[----:B------:R-:W-:Y:S01]  /*05b0*/  FADD R17, R17, R18 ;  /* 0x0000001211117221 */ /* 0x000fe20000000000 */
[----:B------:R-:W5:Y:S01]  /*05c0*/  LDG.E R16, desc[UR4][R2.64+0x40] ;  /* 0x0000400402107981 */ /* 0x000f62000c1e1900 */
[----:B------:R-:W-:Y:S02]  /*05d0*/  FADD R14, R25, R14 ;  /* 0x0000000e190e7221 */ /* 0x000fe40000000000 */
[----:B------:R-:W-:Y:S01]  /*05e0*/  FADD R19, R17, R22 ;  /* 0x0000001611137221 */ /* 0x000fe20000000000 */
[----:B------:R-:W5:Y:S01]  /*05f0*/  LDG.E R18, desc[UR4][R2.64+0x50] ;  /* 0x0000500402127981 */ /* 0x000f62000c1e1900 */
[----:B------:R-:W-:Y:S01]  /*0600*/  FADD R21, R24, R21 ;  /* 0x0000001518157221 */ /* 0x000fe20000000000 */
[----:B------:R-:W-:Y:S02]  /*0610*/  FADD R22, R14, R23 ;  /* 0x000000170e167221 */ /* 0x000fe40000000000 */
[----:B------:R-:W5:Y:S01]  /*0620*/  LDG.E R17, desc[UR4][R2.64+0x44] ;  /* 0x0000440402117981 */ /* 0x000f62000c1e1900 */
[----:B------:R-:W-:-:S03]  /*0630*/  FADD R24, R21, R8 ;  /* 0x0000000815187221 */ /* 0x000fc60000000000 */
[----:B------:R-:W5:Y:S04]  /*0640*/  LDG.E R14, desc[UR4][R2.64+0x30] ;  /* 0x00003004020e7981 */ /* 0x000f68000c1e1900 */
[----:B------:R-:W5:Y:S01]  /*0650*/  LDG.E R8, desc[UR4][R2.64+0x38] ;  /* 0x0000380402087981 */ /* 0x000f62000c1e1900 */
[----:B------:R-:W-:-:S03]  /*0660*/  FADD R26, R19, R10 ;  /* 0x0000000a131a7221 */ /* 0x000fc60000000000 */
[----:B------:R-:W5:Y:S04]  /*0670*/  LDG.E R10, desc[UR4][R2.64+0x48] ;  /* 0x00004804020a7981 */ /* 0x000f68000c1e1900 */
[----:B------:R-:W5:Y:S04]  /*0680*/  LDG.E R19, desc[UR4][R2.64+0x54] ;  /* 0x0000540402137981 */ /* 0x000f68000c1e1900 */
[----:B------:R-:W5:Y:S04]  /*0690*/  LDG.E R21, desc[UR4][R2.64+0x60] ;  /* 0x0000600402157981 */ /* 0x000f68000c1e1900 */
[----:B------:R-:W5:Y:S01]  /*06a0*/  LDG.E R23, desc[UR4][R2.64+0x68] ;  /* 0x0000680402177981 */ /* 0x000f62000c1e1900 */
[----:B--2---:R-:W-:-:S03]  /*06b0*/  FADD R25, R22, R11 ;  /* 0x0000000b16197221 */ /* 0x004fc60000000000 */
[----:B------:R-:W2:Y:S04]  /*06c0*/  LDG.E R11, desc[UR4][R2.64+0x58] ;  /* 0x00005804020b7981 */ /* 0x000ea8000c1e1900 */
[----:B------:R-:W2:Y:S01]  /*06d0*/  LDG.E R22, desc[UR4][R2.64+0x64] ;  /* 0x0000640402167981 */ /* 0x000ea2000c1e1900 */
[----:B---3--:R-:W-:-:S03]  /*06e0*/  FADD R26, R26, R9 ;  /* 0x000000091a1a7221 */ /* 0x008fc60000000000 */
[----:B------:R-:W3:Y:S01]  /*06f0*/  LDG.E R9, desc[UR4][R2.64+0x78] ;  /* 0x0000780402097981 */ /* 0x000ee2000c1e1900 */
[----:B----4-:R-:W-:-:S03]  /*0700*/  FADD R13, R24, R13 ;  /* 0x0000000d180d7221 */ /* 0x010fc60000000000 */
[----:B------:R-:W4:Y:S01]  /*0710*/  LDG.E R24, desc[UR4][R2.64+0x70] ;  /* 0x0000700402187981 */ /* 0x000f22000c1e1900 */
[----:B------:R-:W-:-:S03]  /*0720*/  FADD R25, R25, R12 ;  /* 0x0000000c19197221 */ /* 0x000fc60000000000 */
[----:B------:R0:W4:Y:S01]  /*0730*/  LDG.E R12, desc[UR4][R2.64+0x74] ;  /* 0x00007404020c7981 */ /* 0x000122000c1e1900 */
[----:B------:R-:W-:-:S04]  /*0740*/  IADD3 R7, PT, PT, R7, 0x10, RZ ;  /* 0x0000001007077810 */ /* 0x000fc80007ffe0ff */
[----:B------:R-:W-:Y:S01]  /*0750*/  ISETP.NE.AND P1, PT, R7, RZ, PT ;  /* 0x000000ff0700720c */ /* 0x000fe20003f25270 */
[----:B-----5:R-:W-:Y:S01]  /*0760*/  FADD R26, R26, R15 ;  /* 0x0000000f1a1a7221 */ /* 0x020fe20000000000 */
[----:B0-----:R-:W-:-:S04]  /*0770*/  IADD3 R2, P2, PT, R2, 0x100, RZ ;  /* 0x0000010002027810 */ /* 0x001fc80007f5e0ff */
[----:B------:R-:W-:Y:S01]  /*0780*/  IADD3.X R3, PT, PT, RZ, R3, RZ, P2, !PT ;  /* 0x00000003ff037210 */ /* 0x000fe200017fe4ff */
[----:B------:R-:W-:Y:S01]  /*0790*/  FADD R26, R26, R17 ;  /* 0x000000111a1a7221 */ /* 0x000fe20000000000 */
[----:B------:R-:W-:Y:S01]  /*07a0*/  FADD R13, R13, R14 ;  /* 0x0000000e0d0d7221 */ /* 0x000fe20000000000 */
[----:B------:R-:W-:-:S03]  /*07b0*/  FADD R25, R25, R8 ;  /* 0x0000000819197221 */ /* 0x000fc60000000000 */
[----:B------:R-:W-:Y:S01]  /*07c0*/  FADD R13, R13, R16 ;  /* 0x000000100d0d7221 */ /* 0x000fe20000000000 */
[----:B------:R-:W-:-:S03]  /*07d0*/  FADD R10, R25, R10 ;  /* 0x0000000a190a7221 */ /* 0x000fc60000000000 */
[----:B------:R-:W-:Y:S01]  /*07e0*/  FADD R18, R13, R18 ;  /* 0x000000120d127221 */ /* 0x000fe20000000000 */
[----:B------:R-:W-:-:S03]  /*07f0*/  FADD R19, R26, R19 ;  /* 0x000000131a137221 */ /* 0x000fc60000000000 */
[----:B------:R-:W-:Y:S01]  /*0800*/  FADD R21, R18, R21 ;  /* 0x0000001512157221 */ /* 0x000fe20000000000 */
[----:B--2---:R-:W-:Y:S01]  /*0810*/  FADD R10, R10, R11 ;  /* 0x0000000b0a0a7221 */ /* 0x004fe20000000000 */
[----:B------:R-:W-:-:S03]  /*0820*/  FADD R19, R19, R22 ;  /* 0x0000001613137221 */ /* 0x000fc60000000000 */
[----:B------:R-:W-:-:S04]  /*0830*/  FADD R10, R10, R23 ;  /* 0x000000170a0a7221 */ /* 0x000fc80000000000 */
[----:B---3--:R-:W-:Y:S01]  /*0840*/  FADD R9, R10, R9 ;  /* 0x000000090a097221 */ /* 0x008fe20000000000 */
[----:B----4-:R-:W-:Y:S01]  /*0850*/  FADD R13, R21, R24 ;  /* 0x00000018150d7221 */ /* 0x010fe20000000000 */
[----:B------:R-:W-:Y:S01]  /*0860*/  FADD R11, R19, R12 ;  /* 0x0000000c130b7221 */ /* 0x000fe20000000000 */
[----:B------:R-:W-:Y:S06]  /*0870*/  @P1 BRA `(.L_x_66) ;  /* 0xfffffff8006c1947 */ /* 0x000fec000383ffff */
.L_x_65:
[----:B------:R-:W-:Y:S05]  /*0880*/  BSYNC.RECONVERGENT B1 ;  /* 0x0000000000017941 */ /* 0x000fea0003800200 */
.L_x_64:
[----:B------:R-:W-:Y:S05]  /*0890*/  @!P0 BRA `(.L_x_63) ;  /* 0x0000000400c08947 */ /* 0x000fea0003800000 */
[----:B------:R-:W0:Y:S01]  /*08a0*/  LDC.64 R2, c[0x0][0x380] ;  /* 0x0000e000ff027b82 */ /* 0x000e220000000a00 */
[----:B------:R-:W-:Y:S01]  /*08b0*/  ISETP.GE.U32.AND P0, PT, R20, 0x8, PT ;  /* 0x000000081400780c */ /* 0x000fe20003f06070 */
[----:B------:R-:W-:Y:S01]  /*08c0*/  IMAD.WIDE R14, R0, 0x10, RZ ;  /* 0x00000010000e7825 */ /* 0x000fe200078e02ff */
[----:B------:R-:W-:Y:S01]  /*08d0*/  LOP3.LUT R24, R5, 0x7, RZ, 0xc0, !PT ;  /* 0x0000000705187812 */ /* 0x000fe200078ec0ff */
[----:B------:R-:W-:Y:S03]  /*08e0*/  BSSY.RECONVERGENT B1, `(.L_x_67) ;  /* 0x0000037000017945 */ /* 0x000fe60003800200 */
[----:B------:R-:W-:Y:S02]  /*08f0*/  ISETP.NE.AND P1, PT, R24, RZ, PT ;  /* 0x000000ff1800720c */ /* 0x000fe40003f25270 */
[----:B0-----:R-:W-:-:S04]  /*0900*/  IADD3 R16, P2, PT, R14, R2, RZ ;  /* 0x000000020e107210 */ /* 0x001fc80007f5e0ff */
[----:B------:R-:W-:Y:S01]  /*0910*/  IADD3.X R17, PT, PT, R15, R3, RZ, P2, !PT ;  /* 0x000000030f117210 */ /* 0x000fe200017fe4ff */
[----:B------:R-:W-:Y:S08]  /*0920*/  @!P0 BRA `(.L_x_68) ;  /* 0x0000000000c88947 */ /* 0x000ff00003800000 */
[----:B------:R-:W-:-:S05]  /*0930*/  IMAD.WIDE.U32 R18, R6, 0x10, R16 ;  /* 0x0000001006127825 */ /* 0x000fca00078e0010 */
        /* <DEDUP_REMOVED lines=12> */
[----:B--2---:R-:W-:Y:S01]  /*0a00*/  FADD R11, R11, R28 ;  /* 0x0000001c0b0b7221 */ /* 0x004fe20000000000 */
[----:B---3--:R-:W-:-:S02]  /*0a10*/  FADD R28, R9, R25 ;  /* 0x00000019091c7221 */ /* 0x008fc40000000000 */
[----:B------:R-:W2:Y:S01]  /*0a20*/  LDG.E R9, desc[UR4][R18.64+0x40] ;  /* 0x0000400412097981 */ /* 0x000ea2000c1e1900 */
[----:B----4-:R-:W-:-:S03]  /*0a30*/  FADD R26, R13, R26 ;  /* 0x0000001a0d1a7221 */ /* 0x010fc60000000000 */
[----:B------:R-:W3:Y:S01]  /*0a40*/  LDG.E R13, desc[UR4][R18.64+0x54] ;  /* 0x00005404120d7981 */ /* 0x000ee2000c1e1900 */
[----:B-----5:R-:W-:-:S03]  /*0a50*/  FADD R11, R11, R22 ;  /* 0x000000160b0b7221 */ /* 0x020fc60000000000 */
[----:B------:R-:W4:Y:S01]  /*0a60*/  LDG.E R22, desc[UR4][R18.64+0x60] ;  /* 0x0000600412167981 */ /* 0x000f22000c1e1900 */
[----:B------:R-:W-:Y:S01]  /*0a70*/  FADD R21, R28, R21 ;  /* 0x000000151c157221 */ /* 0x000fe20000000000 */
[----:B------:R-:W-:Y:S01]  /*0a80*/  FADD R23, R26, R23 ;  /* 0x000000171a177221 */ /* 0x000fe20000000000 */
[----:B------:R-:W-:Y:S02]  /*0a90*/  FADD R25, R11, R12 ;  /* 0x0000000c0b197221 */ /* 0x000fe40000000000 */
[----:B------:R-:W5:Y:S01]  /*0aa0*/  LDG.E R11, desc[UR4][R18.64+0x48] ;  /* 0x00004804120b7981 */ /* 0x000f62000c1e1900 */
[----:B------:R-:W-:-:S03]  /*0ab0*/  FADD R26, R21, R10 ;  /* 0x0000000a151a7221 */ /* 0x000fc60000000000 */
[----:B------:R-:W3:Y:S01]  /*0ac0*/  LDG.E R10, desc[UR4][R18.64+0x44] ;  /* 0x00004404120a7981 */ /* 0x000ee2000c1e1900 */
[----:B------:R-:W-:-:S03]  /*0ad0*/  FADD R23, R23, R20 ;  /* 0x0000001417177221 */ /* 0x000fc60000000000 */
[----:B------:R-:W4:Y:S01]  /*0ae0*/  LDG.E R12, desc[UR4][R18.64+0x50] ;  /* 0x00005004120c7981 */ /* 0x000f22000c1e1900 */
[----:B------:R-:W-:-:S03]  /*0af0*/  FADD R8, R23, R8 ;  /* 0x0000000817087221 */ /* 0x000fc60000000000 */
[----:B------:R-:W4:Y:S01]  /*0b00*/  LDG.E R20, desc[UR4][R18.64+0x58] ;  /* 0x0000580412147981 */ /* 0x000f22000c1e1900 */
[----:B------:R-:W-:-:S03]  /*0b10*/  FADD R23, R25, R0 ;  /* 0x0000000019177221 */ /* 0x000fc60000000000 */
[----:B------:R-:W4:Y:S01]  /*0b20*/  LDG.E R21, desc[UR4][R18.64+0x64] ;  /* 0x0000640412157981 */ /* 0x000f22000c1e1900 */
[----:B------:R-:W-:-:S03]  /*0b30*/  FADD R28, R26, R7 ;  /* 0x000000071a1c7221 */ /* 0x000fc60000000000 */
[----:B------:R-:W4:Y:S04]  /*0b40*/  LDG.E R0, desc[UR4][R18.64+0x68] ;  /* 0x0000680412007981 */ /* 0x000f28000c1e1900 */
[----:B------:R-:W4:Y:S04]  /*0b50*/  LDG.E R26, desc[UR4][R18.64+0x70] ;  /* 0x00007004121a7981 */ /* 0x000f28000c1e1900 */
[----:B------:R-:W4:Y:S04]  /*0b60*/  LDG.E R7, desc[UR4][R18.64+0x74] ;  /* 0x0000740412077981 */ /* 0x000f28000c1e1900 */
[----:B------:R-:W4:Y:S01]  /*0b70*/  LDG.E R25, desc[UR4][R18.64+0x78] ;  /* 0x0000780412197981 */ /* 0x000f22000c1e1900 */
[----:B------:R-:W-:Y:S01]  /*0b80*/  IADD3 R6, PT, PT, R6, 0x8, RZ ;  /* 0x0000000806067810 */ /* 0x000fe20007ffe0ff */
[----:B--2---:R-:W-:Y:S01]  /*0b90*/  FADD R9, R8, R9 ;  /* 0x0000000908097221 */ /* 0x004fe20000000000 */
[----:B-----5:R-:W-:Y:S01]  /*0ba0*/  FADD R11, R28, R11 ;  /* 0x0000000b1c0b7221 */ /* 0x020fe20000000000 */
[----:B---3--:R-:W-:-:S02]  /*0bb0*/  FADD R10, R23, R10 ;  /* 0x0000000a170a7221 */ /* 0x008fc40000000000 */
[----:B----4-:R-:W-:Y:S02]  /*0bc0*/  FADD R9, R9, R12 ;  /* 0x0000000c09097221 */ /* 0x010fe40000000000 */
[----:B------:R-:W-:Y:S01]  /*0bd0*/  FADD R10, R10, R13 ;  /* 0x0000000d0a0a7221 */ /* 0x000fe20000000000 */
[----:B------:R-:W-:Y:S01]  /*0be0*/  FADD R11, R11, R20 ;  /* 0x000000140b0b7221 */ /* 0x000fe20000000000 */
[----:B------:R-:W-:Y:S02]  /*0bf0*/  FADD R9, R9, R22 ;  /* 0x0000001609097221 */ /* 0x000fe40000000000 */
[----:B------:R-:W-:Y:S01]  /*0c00*/  FADD R10, R10, R21 ;  /* 0x000000150a0a7221 */ /* 0x000fe20000000000 */
[----:B------:R-:W-:Y:S01]  /*0c10*/  FADD R0, R11, R0 ;  /* 0x000000000b007221 */ /* 0x000fe20000000000 */
[----:B------:R-:W-:Y:S02]  /*0c20*/  FADD R13, R9, R26 ;  /* 0x0000001a090d7221 */ /* 0x000fe40000000000 */
[----:B------:R-:W-:Y:S01]  /*0c30*/  FADD R11, R10, R7 ;  /* 0x000000070a0b7221 */ /* 0x000fe20000000000 */
[----:B------:R-:W-:-:S07]  /*0c40*/  FADD R9, R0, R25 ;  /* 0x0000001900097221 */ /* 0x000fce0000000000 */
.L_x_68:
[----:B------:R-:W-:Y:S05]  /*0c50*/  BSYNC.RECONVERGENT B1 ;  /* 0x0000000000017941 */ /* 0x000fea0003800200 */
.L_x_67:
[----:B------:R-:W-:Y:S05]  /*0c60*/  @!P1 BRA `(.L_x_63) ;  /* 0x0000000000cc9947 */ /* 0x000fea0003800000 */
[----:B------:R-:W-:Y:S01]  /*0c70*/  ISETP.GE.U32.AND P0, PT, R24, 0x4, PT ;  /* 0x000000041800780c */ /* 0x000fe20003f06070 */
[----:B------:R-:W-:Y:S01]  /*0c80*/  BSSY.RECONVERGENT B1, `(.L_x_69) ;  /* 0x000001e000017945 */ /* 0x000fe20003800200 */
[----:B------:R-:W-:-:S04]  /*0c90*/  LOP3.LUT R0, R5, 0x3, RZ, 0xc0, !PT ;  /* 0x0000000305007812 */ /* 0x000fc800078ec0ff */
[----:B------:R-:W-:-:S07]  /*0ca0*/  ISETP.NE.AND P1, PT, R0, RZ, PT ;  /* 0x000000ff0000720c */ /* 0x000fce0003f25270 */
[----:B------:R-:W-:Y:S06]  /*0cb0*/  @!P0 BRA `(.L_x_70) ;  /* 0x0000000000688947 */ /* 0x000fec0003800000 */
        /* <DEDUP_REMOVED lines=13> */
[----:B------:R-:W-:Y:S01]  /*0d90*/  IADD3 R6, PT, PT, R6, 0x4, RZ ;  /* 0x0000000406067810 */ /* 0x000fe20007ffe0ff */
[----:B--2---:R-:W-:Y:S01]  /*0da0*/  FADD R22, R13, R22 ;  /* 0x000000160d167221 */ /* 0x004fe20000000000 */
[----:B---3--:R-:W-:Y:S01]  /*0db0*/  FADD R24, R11, R24 ;  /* 0x000000180b187221 */ /* 0x008fe20000000000 */
[----:B----4-:R-:W-:-:S02]  /*0dc0*/  FADD R26, R9, R26 ;  /* 0x0000001a091a7221 */ /* 0x010fc40000000000 */
[----:B-----5:R-:W-:Y:S01]  /*0dd0*/  FADD R21, R22, R21 ;  /* 0x0000001516157221 */ /* 0x020fe20000000000 */
[----:B------:R-:W-:Y:S01]  /*0de0*/  FADD R23, R24, R23 ;  /* 0x0000001718177221 */ /* 0x000fe20000000000 */
[----:B------:R-:W-:Y:S02]  /*0df0*/  FADD R19, R26, R19 ;  /* 0x000000131a137221 */ /* 0x000fe40000000000 */
[----:B------:R-:W-:Y:S01]  /*0e00*/  FADD R21, R21, R18 ;  /* 0x0000001215157221 */ /* 0x000fe20000000000 */
[----:B------:R-:W-:Y:S01]  /*0e10*/  FADD R12, R23, R12 ;  /* 0x0000000c170c7221 */ /* 0x000fe20000000000 */
[----:B------:R-:W-:Y:S02]  /*0e20*/  FADD R19, R19, R10 ;  /* 0x0000000a13137221 */ /* 0x000fe40000000000 */
[----:B------:R-:W-:Y:S01]  /*0e30*/  FADD R13, R21, R8 ;  /* 0x00000008150d7221 */ /* 0x000fe20000000000 */
[----:B------:R-:W-:Y:S01]  /*0e40*/  FADD R11, R12, R7 ;  /* 0x000000070c0b7221 */ /* 0x000fe20000000000 */
[----:B------:R-:W-:-:S07]  /*0e50*/  FADD R9, R19, R20 ;  /* 0x0000001413097221 */ /* 0x000fce0000000000 */
.L_x_70:
[----:B------:R-:W-:Y:S05]  /*0e60*/  BSYNC.RECONVERGENT B1 ;  /* 0x0000000000017941 */ /* 0x000fea0003800200 */
.L_x_69:
[----:B------:R-:W-:Y:S05]  /*0e70*/  @!P1 BRA `(.L_x_63) ;  /* 0x0000000000489947 */ /* 0x000fea0003800000 */
[----:B------:R-:W-:Y:S01]  /*0e80*/  IMAD.WIDE.U32 R6, R6, 0x10, R14 ;  /* 0x0000001006067825 */ /* 0x000fe200078e000e */
[----:B------:R-:W-:Y:S02]  /*0e90*/  IADD3 R0, PT, PT, -R0, RZ, RZ ;  /* 0x000000ff00007210 */ /* 0x000fe40007ffe1ff */
[----:B------:R-:W-:-:S04]  /*0ea0*/  IADD3 R2, P0, PT, R6, R2, RZ ;  /* 0x0000000206027210 */ /* 0x000fc80007f1e0ff */
[----:B------:R-:W-:-:S04]  /*0eb0*/  IADD3 R12, P1, PT, R2, 0x4, RZ ;  /* 0x00000004020c7810 */ /* 0x000fc80007f3e0ff */
[----:B------:R-:W-:-:S09]  /*0ec0*/  IADD3.X R7, PT, PT, RZ, R7, R3, P1, P0 ;  /* 0x00000007ff077210 */ /* 0x000fd20000fe0403 */
.L_x_71:
[----:B------:R-:W-:Y:S02]  /*0ed0*/  MOV R2, R12 ;  /* 0x0000000c00027202 */ /* 0x000fe40000000f00 */
[----:B------:R-:W-:-:S05]  /*0ee0*/  MOV R3, R7 ;  /* 0x0000000700037202 */ /* 0x000fca0000000f00 */
[----:B------:R-:W2:Y:S04]  /*0ef0*/  LDG.E R6, desc[UR4][R2.64+-0x4] ;  /* 0xfffffc0402067981 */ /* 0x000ea8000c1e1900 */
[----:B------:R-:W3:Y:S04]  /*0f00*/  LDG.E R8, desc[UR4][R2.64] ;  /* 0x0000000402087981 */ /* 0x000ee8000c1e1900 */
[----:B------:R-:W4:Y:S01]  /*0f10*/  LDG.E R10, desc[UR4][R2.64+0x4] ;  /* 0x00000404020a7981 */ /* 0x000f22000c1e1900 */
[----:B------:R-:W-:Y:S02]  /*0f20*/  IADD3 R0, PT, PT, R0, 0x1, RZ ;  /* 0x0000000100007810 */ /* 0x000fe40007ffe0ff */
[----:B------:R-:W-:-:S02]  /*0f30*/  IADD3 R12, P1, PT, R2, 0x10, RZ ;  /* 0x00000010020c7810 */ /* 0x000fc40007f3e0ff */
[----:B------:R-:W-:Y:S02]  /*0f40*/  ISETP.NE.AND P0, PT, R0, RZ, PT ;  /* 0x000000ff0000720c */ /* 0x000fe40003f05270 */
[----:B------:R-:W-:Y:S01]  /*0f50*/  IADD3.X R7, PT, PT, RZ, R3, RZ, P1, !PT ;  /* 0x00000003ff077210 */ /* 0x000fe20000ffe4ff */
[----:B--2---:R-:W-:Y:S01]  /*0f60*/  FADD R13, R6, R13 ;  /* 0x0000000d060d7221 */ /* 0x004fe20000000000 */
[----:B---3--:R-:W-:Y:S01]  /*0f70*/  FADD R11, R8, R11 ;  /* 0x0000000b080b7221 */ /* 0x008fe20000000000 */
[----:B----4-:R-:W-:-:S08]  /*0f80*/  FADD R9, R10, R9 ;  /* 0x000000090a097221 */ /* 0x010fd00000000000 */
[----:B------:R-:W-:Y:S05]  /*0f90*/  @P0 BRA `(.L_x_71) ;  /* 0xfffffffc00cc0947 */ /* 0x000fea000383ffff */
.L_x_63:
[----:B------:R-:W-:Y:S05]  /*0fa0*/  BSYNC.RECONVERGENT B0 ;  /* 0x0000000000007941 */ /* 0x000fea0003800200 */
.L_x_62:
[----:B------:R-:W-:Y:S01]  /*0fb0*/  I2FP.F32.S32 R3, R5 ;  /* 0x0000000500037245 */ /* 0x000fe20000201400 */
[----:B------:R-:W-:Y:S03]  /*0fc0*/  BSSY.RECONVERGENT B0, `(.L_x_72) ;  /* 0x000000d000007945 */ /* 0x000fe60003800200 */
        /* <DEDUP_REMOVED lines=8> */
[----:B------:R-:W-:Y:S02]  /*1050*/  MOV R0, R13 ;  /* 0x0000000d00007202 */ /* 0x000fe40000000f00 */
[----:B------:R-:W-:-:S07]  /*1060*/  MOV R6, 0x1080 ;  /* 0x0000108000067802 */ /* 0x000fce0000000f00 */
[----:B------:R-:W-:Y:S05]  /*1070*/  CALL.REL.NOINC `($__internal_3_$__cuda_sm3x_div_rn_noftz_f32_slowpath) ;  /* 0x0000000000947944 */ /* 0x000fea0003c00000 */
[----:B------:R-:W-:-:S07]  /*1080*/  MOV R2, R0 ;  /* 0x0000000000027202 */ /* 0x000fce0000000f00 */
.L_x_73:
[----:B------:R-:W-:Y:S05]  /*1090*/  BSYNC.RECONVERGENT B0 ;  /* 0x0000000000007941 */ /* 0x000fea0003800200 */
.L_x_72:
[----:B------:R-:W0:Y:S01]  /*10a0*/  MUFU.RCP R0, R3 ;  /* 0x0000000300007308 */ /* 0x000e220000001000 */
[----:B------:R-:W-:Y:S07]  /*10b0*/  BSSY.RECONVERGENT B0, `(.L_x_74) ;  /* 0x000000c000007945 */ /* 0x000fee0003800200 */
        /* <DEDUP_REMOVED lines=11> */
.L_x_75:
[----:B------:R-:W-:Y:S05]  /*1170*/  BSYNC.RECONVERGENT B0 ;  /* 0x0000000000007941 */ /* 0x000fea0003800200 */
.L_x_74:
        /* <DEDUP_REMOVED lines=13> */
.L_x_77:
[----:B------:R-:W-:Y:S05]  /*1250*/  BSYNC.RECONVERGENT B0 ;  /* 0x0000000000007941 */ /* 0x000fea0003800200 */
.L_x_76:
[----:B------:R-:W0:Y:S02]  /*1260*/  LDC.64 R6, c[0x0][0x388] ;  /* 0x0000e200ff067b82 */ /* 0x000e240000000a00 */
[----:B0-----:R-:W-:-:S05]  /*1270*/  IMAD.WIDE R6, R4, 0x10, R6 ;  /* 0x0000001004067825 */ /* 0x001fca00078e0206 */
[----:B------:R-:W-:Y:S04]  /*1280*/  STG.E desc[UR4][R6.64], R2 ;  /* 0x0000000206007986 */ /* 0x000fe8000c101904 */
[----:B------:R-:W-:Y:S04]  /*1290*/  STG.E desc[UR4][R6.64+0x4], R5 ;  /* 0x0000040506007986 */ /* 0x000fe8000c101904 */
[----:B------:R-:W-:Y:S04]  /*12a0*/  STG.E desc[UR4][R6.64+0x8], R11 ;  /* 0x0000080b06007986 */ /* 0x000fe8000c101904 */
[----:B------:R-:W-:Y:S01]  /*12b0*/  STG.E desc[UR4][R6.64+0xc], RZ ;  /* 0x00000cff06007986 */ /* 0x000fe2000c101904 */
[----:B------:R-:W-:Y:S05]  /*12c0*/  EXIT ;  /* 0x000000000000794d */ /* 0x000fea0003800000 */
        .weak           $__internal_3_$__cuda_sm3x_div_rn_noftz_f32_slowpath
        .type           $__internal_3_$__cuda_sm3x_div_rn_noftz_f32_slowpath,@function
        .size           $__internal_3_$__cuda_sm3x_div_rn_noftz_f32_slowpath,(.L_x_93 - $__internal_3_$__cuda_sm3x_div_rn_noftz_f32_slowpath)
$__internal_3_$__cuda_sm3x_div_rn_noftz_f32_slowpath:
[----:B------:R-:W-:Y:S01]  /*12d0*/  SHF.R.U32.HI R8, RZ, 0x17, R3 ;  /* 0x00000017ff087819 */ /* 0x000fe20000011603 */
[----:B------:R-:W-:Y:S01]  /*12e0*/  BSSY.RECONVERGENT B1, `(.L_x_78) ;  /* 0x0000063000017945 */ /* 0x000fe20003800200 */
[----:B------:R-:W-:Y:S02]  /*12f0*/  SHF.R.U32.HI R7, RZ, 0x17, R0 ;  /* 0x00000017ff077819 */ /* 0x000fe40000011600 */
[----:B------:R-:W-:Y:S02]  /*1300*/  LOP3.LUT R8, R8, 0xff, RZ, 0xc0, !PT ;  /* 0x000000ff08087812 */ /* 0x000fe400078ec0ff */
[----:B------:R-:W-:Y:S02]  /*1310*/  LOP3.LUT R14, R7, 0xff, RZ, 0xc0, !PT ;  /* 0x000000ff070e7812 */ /* 0x000fe400078ec0ff */
[----:B------:R-:W-:Y:S02]  /*1320*/  IADD3 R12, PT, PT, R8, -0x1, RZ ;  /* 0xffffffff080c7810 */ /* 0x000fe40007ffe0ff */
[----:B------:R-:W-:-:S02]  /*1330*/  IADD3 R10, PT, PT, R14, -0x1, RZ ;  /* 0xffffffff0e0a7810 */ /* 0x000fc40007ffe0ff */
[----:B------:R-:W-:Y:S02]  /*1340*/  ISETP.GT.U32.AND P0, PT, R12, 0xfd, PT ;  /* 0x000000fd0c00780c */ /* 0x000fe40003f04070 */
[----:B------:R-:W-:Y:S02]  /*1350*/  MOV R13, R3 ;  /* 0x00000003000d7202 */ /* 0x000fe40000000f00 */
        /* <DEDUP_REMOVED lines=26> */
.L_x_79:
[----:B------:R-:W-:Y:S01]  /*1500*/  LEA R10, R8, 0xc0800000, 0x17 ;  /* 0xc0800000080a7811 */ /* 0x000fe200078eb8ff */
[----:B------:R-:W-:Y:S03]  /*1510*/  BSSY.RECONVERGENT B2, `(.L_x_84) ;  /* 0x0000036000027945 */ /* 0x000fe60003800200 */
[----:B------:R-:W-:Y:S02]  /*1520*/  IADD3 R10, PT, PT, -R10, R13, RZ ;  /* 0x0000000d0a0a7210 */ /* 0x000fe40007ffe1ff */
[----:B------:R-:W-:Y:S02]  /*1530*/  IADD3 R13, PT, PT, R14, -0x7f, RZ ;  /* 0xffffff810e0d7810 */ /* 0x000fe40007ffe0ff */
[----:B------:R0:W1:Y:S01]  /*1540*/  MUFU.RCP R12, R10 ;  /* 0x0000000a000c7308 */ /* 0x0000620000001000 */
[----:B------:R-:W-:Y:S02]  /*1550*/  FADD.FTZ R15, -R10, -RZ ;  /* 0x800000ff0a0f7221 */ /* 0x000fe40000010100 */
[C---:B------:R-:W-:Y:S01]  /*1560*/  IMAD R0, R13.reuse, -0x800000, R0 ;  /* 0xff8000000d007824 */ /* 0x040fe200078e0200 */
[----:B0-----:R-:W-:-:S04]  /*1570*/  IADD3 R10, PT, PT, R13, 0x7f, -R8 ;  /* 0x0000007f0d0a7810 */ /* 0x001fc80007ffe808 */
[----:B------:R-:W-:Y:S01]  /*1580*/  IADD3 R7, PT, PT, R10, R7, RZ ;  /* 0x000000070a077210 */ /* 0x000fe20007ffe0ff */
[----:B-1----:R-:W-:-:S04]  /*1590*/  FFMA R17, R12, R15, 1 ;  /* 0x3f8000000c117423 */ /* 0x002fc8000000000f */
[----:B------:R-:W-:-:S04]  /*15a0*/  FFMA R19, R12, R17, R12 ;  /* 0x000000110c137223 */ /* 0x000fc8000000000c */
[----:B------:R-:W-:-:S04]  /*15b0*/  FFMA R12, R0, R19, RZ ;  /* 0x00000013000c7223 */ /* 0x000fc800000000ff */
[----:B------:R-:W-:-:S04]  /*15c0*/  FFMA R17, R15, R12, R0 ;  /* 0x0000000c0f117223 */ /* 0x000fc80000000000 */
[----:B------:R-:W-:-:S04]  /*15d0*/  FFMA R12, R19, R17, R12 ;  /* 0x00000011130c7223 */ /* 0x000fc8000000000c */
[----:B------:R-:W-:-:S04]  /*15e0*/  FFMA R15, R15, R12, R0 ;  /* 0x0000000c0f0f7223 */ /* 0x000fc80000000000 */
        /* <DEDUP_REMOVED lines=15> */
[C---:B------:R-:W-:Y:S01]  /*16e0*/  IADD3 R13, PT, PT, R14.reuse, 0x20, RZ ;  /* 0x000000200e0d7810 */ /* 0x040fe20007ffe0ff */
[-CC-:B------:R-:W-:Y:S01]  /*16f0*/  FFMA.RM R8, R19, R15.reuse, R12.reuse ;  /* 0x0000000f13087223 */ /* 0x180fe2000000400c */
[C---:B------:R-:W-:Y:S02]  /*1700*/  ISETP.NE.AND P2, PT, R14.reuse, RZ, PT ;  /* 0x000000ff0e00720c */ /* 0x040fe40003f45270 */
[----:B------:R-:W-:Y:S01]  /*1710*/  LOP3.LUT R10, R7, 0x7fffff, RZ, 0xc0, !PT ;  /* 0x007fffff070a7812 */ /* 0x000fe200078ec0ff */
[----:B------:R-:W-:Y:S01]  /*1720*/  FFMA.RP R7, R19, R15, R12 ;  /* 0x0000000f13077223 */ /* 0x000fe2000000800c */
[----:B------:R-:W-:Y:S02]  /*1730*/  ISETP.NE.AND P1, PT, R14, RZ, PT ;  /* 0x000000ff0e00720c */ /* 0x000fe40003f25270 */
[----:B------:R-:W-:Y:S02]  /*1740*/  LOP3.LUT R10, R10, 0x800000, RZ, 0xfc, !PT ;  /* 0x008000000a0a7812 */ /* 0x000fe400078efcff */
[----:B------:R-:W-:-:S02]  /*1750*/  IADD3 R12, PT, PT, -R14, RZ, RZ ;  /* 0x000000ff0e0c7210 */ /* 0x000fc40007ffe1ff */
[----:B------:R-:W-:Y:S02]  /*1760*/  SHF.L.U32 R13, R10, R13, RZ ;  /* 0x0000000d0a0d7219 */ /* 0x000fe400000006ff */
[----:B------:R-:W-:Y:S02]  /*1770*/  FSETP.NEU.FTZ.AND P0, PT, R7, R8, PT ;  /* 0x000000080700720b */ /* 0x000fe40003f1d000 */
[----:B------:R-:W-:Y:S02]  /*1780*/  SEL R7, R12, RZ, P2 ;  /* 0x000000ff0c077207 */ /* 0x000fe40001000000 */
[----:B------:R-:W-:Y:S02]  /*1790*/  ISETP.NE.AND P1, PT, R13, RZ, P1 ;  /* 0x000000ff0d00720c */ /* 0x000fe40000f25270 */
[----:B------:R-:W-:Y:S02]  /*17a0*/  SHF.R.U32.HI R7, RZ, R7, R10 ;  /* 0x00000007ff077219 */ /* 0x000fe4000001160a */
[----:B------:R-:W-:-:S02]  /*17b0*/  PLOP3.LUT P0, PT, P0, P1, PT, 0xf8, 0x8f ;  /* 0x00000000008f781c */ /* 0x000fc40000703f70 */
[----:B------:R-:W-:Y:S02]  /*17c0*/  SHF.R.U32.HI R13, RZ, 0x1, R7 ;  /* 0x00000001ff0d7819 */ /* 0x000fe40000011607 */
[----:B------:R-:W-:-:S04]  /*17d0*/  SEL R8, RZ, 0x1, !P0 ;  /* 0x00000001ff087807 */ /* 0x000fc80004000000 */
[----:B------:R-:W-:-:S04]  /*17e0*/  LOP3.LUT R8, R8, 0x1, R13, 0xf8, !PT ;  /* 0x0000000108087812 */ /* 0x000fc800078ef80d */
[----:B------:R-:W-:-:S04]  /*17f0*/  LOP3.LUT R8, R8, R7, RZ, 0xc0, !PT ;  /* 0x0000000708087212 */ /* 0x000fc800078ec0ff */
[----:B------:R-:W-:-:S04]  /*1800*/  IADD3 R13, PT, PT, R13, R8, RZ ;  /* 0x000000080d0d7210 */ /* 0x000fc80007ffe0ff */
[----:B------:R-:W-:Y:S01]  /*1810*/  LOP3.LUT R0, R13, R0, RZ, 0xfc, !PT ;  /* 0x000000000d007212 */ /* 0x000fe200078efcff */
[----:B------:R-:W-:Y:S06]  /*1820*/  BRA `(.L_x_87) ;  /* 0x0000000000107947 */ /* 0x000fec0003800000 */
.L_x_86:
[----:B------:R-:W-:-:S04]  /*1830*/  LOP3.LUT R0, R0, 0x80000000, RZ, 0xc0, !PT ;  /* 0x8000000000007812 */ /* 0x000fc800078ec0ff */
[----:B------:R-:W-:Y:S01]  /*1840*/  LOP3.LUT R0, R0, 0x7f800000, RZ, 0xfc, !PT ;  /* 0x7f80000000007812 */ /* 0x000fe200078efcff */
[----:B------:R-:W-:Y:S06]  /*1850*/  BRA `(.L_x_87) ;  /* 0x0000000000047947 */ /* 0x000fec0003800000 */
.L_x_85:
[----:B------:R-:W-:-:S07]  /*1860*/  LEA R0, R7, R0, 0x17 ;  /* 0x0000000007007211 */ /* 0x000fce00078eb8ff */
.L_x_87:
[----:B------:R-:W-:Y:S05]  /*1870*/  BSYNC.RECONVERGENT B2 ;  /* 0x0000000000027941 */ /* 0x000fea0003800200 */
.L_x_84:
[----:B------:R-:W-:Y:S05]  /*1880*/  BRA `(.L_x_88) ;  /* 0x0000000000207947 */ /* 0x000fea0003800000 */
.L_x_83:
[----:B------:R-:W-:-:S04]  /*1890*/  LOP3.LUT R0, R13, 0x80000000, R0, 0x48, !PT ;  /* 0x800000000d007812 */ /* 0x000fc800078e4800 */
[----:B------:R-:W-:Y:S01]  /*18a0*/  LOP3.LUT R0, R0, 0x7f800000, RZ, 0xfc, !PT ;  /* 0x7f80000000007812 */ /* 0x000fe200078efcff */
[----:B------:R-:W-:Y:S06]  /*18b0*/  BRA `(.L_x_88) ;  /* 0x0000000000147947 */ /* 0x000fec0003800000 */
.L_x_82:
[----:B------:R-:W-:Y:S01]  /*18c0*/  LOP3.LUT R0, R13, 0x80000000, R0, 0x48, !PT ;  /* 0x800000000d007812 */ /* 0x000fe200078e4800 */
[----:B------:R-:W-:Y:S06]  /*18d0*/  BRA `(.L_x_88) ;  /* 0x00000000000c7947 */ /* 0x000fec0003800000 */
.L_x_81:
[----:B------:R-:W0:Y:S01]  /*18e0*/  MUFU.RSQ R0, -QNAN ;  /* 0xffc0000000007908 */ /* 0x000e220000001400 */
[----:B------:R-:W-:Y:S05]  /*18f0*/  BRA `(.L_x_88) ;  /* 0x0000000000047947 */ /* 0x000fea0003800000 */
.L_x_80:
[----:B------:R-:W-:-:S07]  /*1900*/  FADD.FTZ R0, R0, R3 ;  /* 0x0000000300007221 */ /* 0x000fce0000010000 */
.L_x_88:
[----:B------:R-:W-:Y:S05]  /*1910*/  BSYNC.RECONVERGENT B1 ;  /* 0x0000000000017941 */ /* 0x000fea0003800200 */
.L_x_78:
[----:B------:R-:W-:-:S04]  /*1920*/  HFMA2 R7, -RZ, RZ, 0, 0 ;  /* 0x00000000ff077431 */ /* 0x000fc800000001ff */
[----:B0-----:R-:W-:Y:S05]  /*1930*/  RET.REL.NODEC R6 `(_Z20computeMidlinePointsPK5PointPS_PKii) ;  /* 0xffffffe406b07950 */ /* 0x001fea0003c3ffff */
.L_x_89:
        /* <DEDUP_REMOVED lines=12> */
.L_x_93:


//--------------------- .nv.shared.reserved.0     --------------------------
	.section	.nv.shared.reserved.0,"aw",@nobits
	.weak		__nv_reservedSMEM_offset_0_alias
	.size		__nv_reservedSMEM_offset_0_alias, 0, 64
	.other		__nv_reservedSMEM_offset_0_alias,@"STO_CUDA_RESERVED_SHARED STV_DEFAULT"
__nv_reservedSMEM_offset_0_alias:
	.zero		0
	.zero		64


//--------------------- .nv.global                --------------------------
	.section	.nv.global,"aw",@nobits
.nv.global:
	.type		_ZN34_INTERNAL_c907f45e_4_k_cu_a59d6b546thrust24THRUST_300001_SM_1000_NS3seqE,@object
	.size		_ZN34_INTERNAL_c907f45e_4_k_cu_a59d6b546thrust24THRUST_300001_SM_1000_NS3seqE,(_ZN34_INTERNAL_c907f45e_4_k_cu_a59d6b544cuda3std3__48in_placeE - _ZN34_INTERNAL_c907f45e_4_k_cu_a59d6b546thrust24THRUST_300001_SM_1000_NS3seqE)
_ZN34_INTERNAL_c907f45e_4_k_cu_a59d6b546thrust24THRUST_300001_SM_1000_NS3seqE:
	.zero		1
	.type		_ZN34_INTERNAL_c907f45e_4_k_cu_a59d6b544cuda3std3__48in_placeE,@object
	.size		_ZN34_INTERNAL_c907f45e_4_k_cu_a59d6b544cuda3std3__48in_placeE,(_ZN34_INTERNAL_c907f45e_4_k_cu_a59d6b544cuda3std6ranges3__45__cpo4sizeE - _ZN34_INTERNAL_c907f45e_4_k_cu_a59d6b544cuda3std3__48in_placeE)
_ZN34_INTERNAL_c907f45e_4_k_cu_a59d6b544cuda3std3__48in_placeE:
	.zero		1
	.type		_ZN34_INTERNAL_c907f45e_4_k_cu_a59d6b544cuda3std6ranges3__45__cpo4sizeE,@object
	.size		_ZN34_INTERNAL_c907f45e_4_k_cu_a59d6b544cuda3std6ranges3__45__cpo4sizeE,(_ZN34_INTERNAL_c907f45e_4_k_cu_a59d6b546thrust24THRUST_300001_SM_1000_NS12placeholders2_3E - _ZN34_INTERNAL_c907f45e_4_k_cu_a59d6b544cuda3std6ranges3__45__cpo4sizeE)
_ZN34_INTERNAL_c907f45e_4_k_cu_a59d6b544cuda3std6ranges3__45__cpo4sizeE:
	.zero		1
	.type		_ZN34_INTERNAL_c907f45e_4_k_cu_a59d6b546thrust24THRUST_300001_SM_1000_NS12placeholders2_3E,@object
	.size		_ZN34_INTERNAL_c907f45e_4_k_cu_a59d6b546thrust24THRUST_300001_SM_1000_NS12placeholders2_3E,(_ZN34_INTERNAL_c907f45e_4_k_cu_a59d6b544cuda3std3__45__cpo6cbeginE - _ZN34_INTERNAL_c907f45e_4_k_cu_a59d6b546thrust24THRUST_300001_SM_1000_NS12placeholders2_3E)
_ZN34_INTERNAL_c907f45e_4_k_cu_a59d6b546thrust24THRUST_300001_SM_1000_NS12placeholders2_3E:
	.zero		1
	.type		_ZN34_INTERNAL_c907f45e_4_k_cu_a59d6b544cuda3std3__45__cpo6cbeginE,@object
	.size		_ZN34_INTERNAL_c907f45e_4_k_cu_a59d6b544cuda3std3__45__cpo6cbeginE,(_ZN34_INTERNAL_c907f45e_4_k_cu_a59d6b544cuda3std6ranges3__45__cpo6cbeginE - _ZN34_INTERNAL_c907f45e_4_k_cu_a59d6b544cuda3std3__45__cpo6cbeginE)
_ZN34_INTERNAL_c907f45e_4_k_cu_a59d6b544cuda3std3__45__cpo6cbeginE:
	.zero		1
	.type		_ZN34_INTERNAL_c907f45e_4_k_cu_a59d6b544cuda3std6ranges3__45__cpo6cbeginE,@object
	.size		_ZN34_INTERNAL_c907f45e_4_k_cu_a59d6b544cuda3std6ranges3__45__cpo6cbeginE,(_ZN34_INTERNAL_c907f45e_4_k_cu_a59d6b546thrust24THRUST_300001_SM_1000_NS12placeholders2_7E - _ZN34_INTERNAL_c907f45e_4_k_cu_a59d6b544cuda3std6ranges3__45__cpo6cbeginE)
_ZN34_INTERNAL_c907f45e_4_k_cu_a59d6b544cuda3std6ranges3__45__cpo6cbeginE:
	.zero		1
	.type		_ZN34_INTERNAL_c907f45e_4_k_cu_a59d6b546thrust24THRUST_300001_SM_1000_NS12placeholders2_7E,@object
	.size		_ZN34_INTERNAL_c907f45e_4_k_cu_a59d6b546thrust24THRUST_300001_SM_1000_NS12placeholders2_7E,(_ZN34_INTERNAL_c907f45e_4_k_cu_a59d6b544cuda3std3__45__cpo7crbeginE - _ZN34_INTERNAL_c907f45e_4_k_cu_a59d6b546thrust24THRUST_300001_SM_1000_NS12placeholders2_7E)
_ZN34_INTERNAL_c907f45e_4_k_cu_a59d6b546thrust24THRUST_300001_SM_1000_NS12placeholders2_7E:
	.zero		1
	.type		_ZN34_INTERNAL_c907f45e_4_k_cu_a59d6b544cuda3std3__45__cpo7crbeginE,@object
	.size		_ZN34_INTERNAL_c907f45e_4_k_cu_a59d6b544cuda3std3__45__cpo7crbeginE,(_ZN34_INTERNAL_c907f45e_4_k_cu_a59d6b544cuda3std6ranges3__45__cpo4nextE - _ZN34_INTERNAL_c907f45e_4_k_cu_a59d6b544cuda3std3__45__cpo7crbeginE)
_ZN34_INTERNAL_c907f45e_4_k_cu_a59d6b544cuda3std3__45__cpo7crbeginE:
	.zero		1
	.type		_ZN34_INTERNAL_c907f45e_4_k_cu_a59d6b544cuda3std6ranges3__45__cpo4nextE,@object
	.size		_ZN34_INTERNAL_c907f45e_4_k_cu_a59d6b544cuda3std6ranges3__45__cpo4nextE,(_ZN34_INTERNAL_c907f45e_4_k_cu_a59d6b544cuda3std6ranges3__45__cpo4swapE - _ZN34_INTERNAL_c907f45e_4_k_cu_a59d6b544cuda3std6ranges3__45__cpo4nextE)
_ZN34_INTERNAL_c907f45e_4_k_cu_a59d6b544cuda3std6ranges3__45__cpo4nextE:
	.zero		1
	.type		_ZN34_INTERNAL_c907f45e_4_k_cu_a59d6b544cuda3std6ranges3__45__cpo4swapE,@object
	.size		_ZN34_INTERNAL_c907f45e_4_k_cu_a59d6b544cuda3std6ranges3__45__cpo4swapE,(_ZN34_INTERNAL_c907f45e_4_k_cu_a59d6b546thrust24THRUST_300001_SM_1000_NS8cuda_cub10par_nosyncE - _ZN34_INTERNAL_c907f45e_4_k_cu_a59d6b544cuda3std6ranges3__45__cpo4swapE)
_ZN34_INTERNAL_c907f45e_4_k_cu_a59d6b544cuda3std6ranges3__45__cpo4swapE:
	.zero		1
	.type		_ZN34_INTERNAL_c907f45e_4_k_cu_a59d6b546thrust24THRUST_300001_SM_1000_NS8cuda_cub10par_nosyncE,@object
	.size		_ZN34_INTERNAL_c907f45e_4_k_cu_a59d6b546thrust24THRUST_300001_SM_1000_NS8cuda_cub10par_nosyncE,(_ZN34_INTERNAL_c907f45e_4_k_cu_a59d6b546thrust24THRUST_300001_SM_1000_NS12placeholders2_9E - _ZN34_INTERNAL_c907f45e_4_k_cu_a59d6b546thrust24THRUST_300001_SM_1000_NS8cuda_cub10par_nosyncE)
_ZN34_INTERNAL_c907f45e_4_k_cu_a59d6b546thrust24THRUST_300001_SM_1000_NS8cuda_cub10par_nosyncE:
	.zero		1
	.type		_ZN34_INTERNAL_c907f45e_4_k_cu_a59d6b546thrust24THRUST_300001_SM_1000_NS12placeholders2_9E,@object
	.size		_ZN34_INTERNAL_c907f45e_4_k_cu_a59d6b546thrust24THRUST_300001_SM_1000_NS12placeholders2_9E,(_ZN34_INTERNAL_c907f45e_4_k_cu_a59d6b544cuda3std3__436_GLOBAL__N__c907f45e_4_k_cu_a59d6b546ignoreE - _ZN34_INTERNAL_c907f45e_4_k_cu_a59d6b546thrust24THRUST_300001_SM_1000_NS12placeholders2_9E)
_ZN34_INTERNAL_c907f45e_4_k_cu_a59d6b546thrust24THRUST_300001_SM_1000_NS12placeholders2_9E:
	.zero		1
	.type		_ZN34_INTERNAL_c907f45e_4_k_cu_a59d6b544cuda3std3__436_GLOBAL__N__c907f45e_4_k_cu_a59d6b546ignoreE,@object
	.size		_ZN34_INTERNAL_c907f45e_4_k_cu_a59d6b544cuda3std3__436_GLOBAL__N__c907f45e_4_k_cu_a59d6b546ignoreE,(_ZN34_INTERNAL_c907f45e_4_k_cu_a59d6b544cuda3std6ranges3__45__cpo4dataE - _ZN34_INTERNAL_c907f45e_4_k_cu_a59d6b544cuda3std3__436_GLOBAL__N__c907f45e_4_k_cu_a59d6b546ignoreE)
_ZN34_INTERNAL_c907f45e_4_k_cu_a59d6b544cuda3std3__436_GLOBAL__N__c907f45e_4_k_cu_a59d6b546ignoreE:
	.zero		1
	.type		_ZN34_INTERNAL_c907f45e_4_k_cu_a59d6b544cuda3std6ranges3__45__cpo4dataE,@object
	.size		_ZN34_INTERNAL_c907f45e_4_k_cu_a59d6b544cuda3std6ranges3__45__cpo4dataE,(_ZN34_INTERNAL_c907f45e_4_k_cu_a59d6b546thrust24THRUST_300001_SM_1000_NS12placeholders2_1E - _ZN34_INTERNAL_c907f45e_4_k_cu_a59d6b544cuda3std6ranges3__45__cpo4dataE)
_ZN34_INTERNAL_c907f45e_4_k_cu_a59d6b544cuda3std6ranges3__45__cpo4dataE:
	.zero		1
	.type		_ZN34_INTERNAL_c907f45e_4_k_cu_a59d6b546thrust24THRUST_300001_SM_1000_NS12placeholders2_1E,@object
	.size		_ZN34_INTERNAL_c907f45e_4_k_cu_a59d6b546thrust24THRUST_300001_SM_1000_NS12placeholders2_1E,(_ZN34_INTERNAL_c907f45e_4_k_cu_a59d6b544cuda3std3__45__cpo5beginE - _ZN34_INTERNAL_c907f45e_4_k_cu_a59d6b546thrust24THRUST_300001_SM_1000_NS12placeholders2_1E)
_ZN34_INTERNAL_c907f45e_4_k_cu_a59d6b546thrust24THRUST_300001_SM_1000_NS12placeholders2_1E:
	.zero		1
	.type		_ZN34_INTERNAL_c907f45e_4_k_cu_a59d6b544cuda3std3__45__cpo5beginE,@object
	.size		_ZN34_INTERNAL_c907f45e_4_k_cu_a59d6b544cuda3std3__45__cpo5beginE,(_ZN34_INTERNAL_c907f45e_4_k_cu_a59d6b544cuda3std6ranges3__45__cpo5beginE - _ZN34_INTERNAL_c907f45e_4_k_cu_a59d6b544cuda3std3__45__cpo5beginE)
_ZN34_INTERNAL_c907f45e_4_k_cu_a59d6b544cuda3std3__45__cpo5beginE:
	.zero		1
	.type		_ZN34_INTERNAL_c907f45e_4_k_cu_a59d6b544cuda3std6ranges3__45__cpo5beginE,@object
	.size		_ZN34_INTERNAL_c907f45e_4_k_cu_a59d6b544cuda3std6ranges3__45__cpo5beginE,(_ZN34_INTERNAL_c907f45e_4_k_cu_a59d6b546thrust24THRUST_300001_SM_1000_NS12placeholders2_5E - _ZN34_INTERNAL_c907f45e_4_k_cu_a59d6b544cuda3std6ranges3__45__cpo5beginE)
_ZN34_INTERNAL_c907f45e_4_k_cu_a59d6b544cuda3std6ranges3__45__cpo5beginE:
	.zero		1
	.type		_ZN34_INTERNAL_c907f45e_4_k_cu_a59d6b546thrust24THRUST_300001_SM_1000_NS12placeholders2_5E,@object
	.size		_ZN34_INTERNAL_c907f45e_4_k_cu_a59d6b546thrust24THRUST_300001_SM_1000_NS12placeholders2_5E,(_ZN34_INTERNAL_c907f45e_4_k_cu_a59d6b544cuda3std3__45__cpo6rbeginE - _ZN34_INTERNAL_c907f45e_4_k_cu_a59d6b546thrust24THRUST_300001_SM_1000_NS12placeholders2_5E)
_ZN34_INTERNAL_c907f45e_4_k_cu_a59d6b546thrust24THRUST_300001_SM_1000_NS12placeholders2_5E:
	.zero		1
	.type		_ZN34_INTERNAL_c907f45e_4_k_cu_a59d6b544cuda3std3__45__cpo6rbeginE,@object
	.size		_ZN34_INTERNAL_c907f45e_4_k_cu_a59d6b544cuda3std3__45__cpo6rbeginE,(_ZN34_INTERNAL_c907f45e_4_k_cu_a59d6b544cuda3std6ranges3__45__cpo7advanceE - _ZN34_INTERNAL_c907f45e_4_k_cu_a59d6b544cuda3std3__45__cpo6rbeginE)
_ZN34_INTERNAL_c907f45e_4_k_cu_a59d6b544cuda3std3__45__cpo6rbeginE:
	.zero		1
	.type		_ZN34_INTERNAL_c907f45e_4_k_cu_a59d6b544cuda3std6ranges3__45__cpo7advanceE,@object
	.size		_ZN34_INTERNAL_c907f45e_4_k_cu_a59d6b544cuda3std6ranges3__45__cpo7advanceE,(_ZN34_INTERNAL_c907f45e_4_k_cu_a59d6b544cuda3std3__47nulloptE - _ZN34_INTERNAL_c907f45e_4_k_cu_a59d6b544cuda3std6ranges3__45__cpo7advanceE)
_ZN34_INTERNAL_c907f45e_4_k_cu_a59d6b544cuda3std6ranges3__45__cpo7advanceE:
	.zero		1
	.type		_ZN34_INTERNAL_c907f45e_4_k_cu_a59d6b544cuda3std3__47nulloptE,@object
	.size		_ZN34_INTERNAL_c907f45e_4_k_cu_a59d6b544cuda3std3__47nulloptE,(_ZN34_INTERNAL_c907f45e_4_k_cu_a59d6b544cuda3std6ranges3__45__cpo8distanceE - _ZN34_INTERNAL_c907f45e_4_k_cu_a59d6b544cuda3std3__47nulloptE)
_ZN34_INTERNAL_c907f45e_4_k_cu_a59d6b544cuda3std3__47nulloptE:
	.zero		1
	.type		_ZN34_INTERNAL_c907f45e_4_k_cu_a59d6b544cuda3std6ranges3__45__cpo8distanceE,@object
	.size		_ZN34_INTERNAL_c907f45e_4_k_cu_a59d6b544cuda3std6ranges3__45__cpo8distanceE,(_ZN34_INTERNAL_c907f45e_4_k_cu_a59d6b546thrust24THRUST_300001_SM_1000_NS12placeholders3_10E - _ZN34_INTERNAL_c907f45e_4_k_cu_a59d6b544cuda3std6ranges3__45__cpo8distanceE)
_ZN34_INTERNAL_c907f45e_4_k_cu_a59d6b544cuda3std6ranges3__45__cpo8distanceE:
	.zero		1
	.type		_ZN34_INTERNAL_c907f45e_4_k_cu_a59d6b546thrust24THRUST_300001_SM_1000_NS12placeholders3_10E,@object
	.size		_ZN34_INTERNAL_c907f45e_4_k_cu_a59d6b546thrust24THRUST_300001_SM_1000_NS12placeholders3_10E,(_ZN34_INTERNAL_c907f45e_4_k_cu_a59d6b544cuda3std3__419piecewise_constructE - _ZN34_INTERNAL_c907f45e_4_k_cu_a59d6b546thrust24THRUST_300001_SM_1000_NS12placeholders3_10E)
_ZN34_INTERNAL_c907f45e_4_k_cu_a59d6b546thrust24THRUST_300001_SM_1000_NS12placeholders3_10E:
	.zero		1
	.type		_ZN34_INTERNAL_c907f45e_4_k_cu_a59d6b544cuda3std3__419piecewise_constructE,@object
	.size		_ZN34_INTERNAL_c907f45e_4_k_cu_a59d6b544cuda3std3__419piecewise_constructE,(_ZN34_INTERNAL_c907f45e_4_k_cu_a59d6b544cuda3std6ranges3__45__cpo5cdataE - _ZN34_INTERNAL_c907f45e_4_k_cu_a59d6b544cuda3std3__419piecewise_constructE)
_ZN34_INTERNAL_c907f45e_4_k_cu_a59d6b544cuda3std3__419piecewise_constructE:
	.zero		1
	.type		_ZN34_INTERNAL_c907f45e_4_k_cu_a59d6b544cuda3std6ranges3__45__cpo5cdataE,@object
	.size		_ZN34_INTERNAL_c907f45e_4_k_cu_a59d6b544cuda3std6ranges3__45__cpo5cdataE,(_ZN34_INTERNAL_c907f45e_4_k_cu_a59d6b546thrust24THRUST_300001_SM_1000_NS12placeholders2_2E - _ZN34_INTERNAL_c907f45e_4_k_cu_a59d6b544cuda3std6ranges3__45__cpo5cdataE)
_ZN34_INTERNAL_c907f45e_4_k_cu_a59d6b544cuda3std6ranges3__45__cpo5cdataE:
	.zero		1
	.type		_ZN34_INTERNAL_c907f45e_4_k_cu_a59d6b546thrust24THRUST_300001_SM_1000_NS12placeholders2_2E,@object
	.size		_ZN34_INTERNAL_c907f45e_4_k_cu_a59d6b546thrust24THRUST_300001_SM_1000_NS12placeholders2_2E,(_ZN34_INTERNAL_c907f45e_4_k_cu_a59d6b544cuda3std3__45__cpo3endE - _ZN34_INTERNAL_c907f45e_4_k_cu_a59d6b546thrust24THRUST_300001_SM_1000_NS12placeholders2_2E)
_ZN34_INTERNAL_c907f45e_4_k_cu_a59d6b546thrust24THRUST_300001_SM_1000_NS12placeholders2_2E:
	.zero		1
	.type		_ZN34_INTERNAL_c907f45e_4_k_cu_a59d6b544cuda3std3__45__cpo3endE,@object
	.size		_ZN34_INTERNAL_c907f45e_4_k_cu_a59d6b544cuda3std3__45__cpo3endE,(_ZN34_INTERNAL_c907f45e_4_k_cu_a59d6b544cuda3std6ranges3__45__cpo3endE - _ZN34_INTERNAL_c907f45e_4_k_cu_a59d6b544cuda3std3__45__cpo3endE)
_ZN34_INTERNAL_c907f45e_4_k_cu_a59d6b544cuda3std3__45__cpo3endE:
	.zero		1
	.type		_ZN34_INTERNAL_c907f45e_4_k_cu_a59d6b544cuda3std6ranges3__45__cpo3endE,@object
	.size		_ZN34_INTERNAL_c907f45e_4_k_cu_a59d6b544cuda3std6ranges3__45__cpo3endE,(_ZN34_INTERNAL_c907f45e_4_k_cu_a59d6b546thrust24THRUST_300001_SM_1000_NS12placeholders2_6E - _ZN34_INTERNAL_c907f45e_4_k_cu_a59d6b544cuda3std6ranges3__45__cpo3endE)
_ZN34_INTERNAL_c907f45e_4_k_cu_a59d6b544cuda3std6ranges3__45__cpo3endE:
	.zero		1
	.type		_ZN34_INTERNAL_c907f45e_4_k_cu_a59d6b546thrust24THRUST_300001_SM_1000_NS12placeholders2_6E,@object
	.size		_ZN34_INTERNAL_c907f45e_4_k_cu_a59d6b546thrust24THRUST_300001_SM_1000_NS12placeholders2_6E,(_ZN34_INTERNAL_c907f45e_4_k_cu_a59d6b544cuda3std3__45__cpo4rendE - _ZN34_INTERNAL_c907f45e_4_k_cu_a59d6b546thrust24THRUST_300001_SM_1000_NS12placeholders2_6E)
_ZN34_INTERNAL_c907f45e_4_k_cu_a59d6b546thrust24THRUST_300001_SM_1000_NS12placeholders2_6E:
	.zero		1
	.type		_ZN34_INTERNAL_c907f45e_4_k_cu_a59d6b544cuda3std3__45__cpo4rendE,@object
	.size		_ZN34_INTERNAL_c907f45e_4_k_cu_a59d6b544cuda3std3__45__cpo4rendE,(_ZN34_INTERNAL_c907f45e_4_k_cu_a59d6b544cuda3std6ranges3__45__cpo9iter_swapE - _ZN34_INTERNAL_c907f45e_4_k_cu_a59d6b544cuda3std3__45__cpo4rendE)
_ZN34_INTERNAL_c907f45e_4_k_cu_a59d6b544cuda3std3__45__cpo4rendE:
	.zero		1
	.type		_ZN34_INTERNAL_c907f45e_4_k_cu_a59d6b544cuda3std6ranges3__45__cpo9iter_swapE,@object
	.size		_ZN34_INTERNAL_c907f45e_4_k_cu_a59d6b544cuda3std6ranges3__45__cpo9iter_swapE,(_ZN34_INTERNAL_c907f45e_4_k_cu_a59d6b544cuda3std3__48unexpectE - _ZN34_INTERNAL_c907f45e_4_k_cu_a59d6b544cuda3std6ranges3__45__cpo9iter_swapE)
_ZN34_INTERNAL_c907f45e_4_k_cu_a59d6b544cuda3std6ranges3__45__cpo9iter_swapE:
	.zero		1
	.type		_ZN34_INTERNAL_c907f45e_4_k_cu_a59d6b544cuda3std3__48unexpectE,@object
	.size		_ZN34_INTERNAL_c907f45e_4_k_cu_a59d6b544cuda3std3__48unexpectE,(_ZN34_INTERNAL_c907f45e_4_k_cu_a59d6b546thrust24THRUST_300001_SM_1000_NS8cuda_cub3parE - _ZN34_INTERNAL_c907f45e_4_k_cu_a59d6b544cuda3std3__48unexpectE)
_ZN34_INTERNAL_c907f45e_4_k_cu_a59d6b544cuda3std3__48unexpectE:
	.zero		1
	.type		_ZN34_INTERNAL_c907f45e_4_k_cu_a59d6b546thrust24THRUST_300001_SM_1000_NS8cuda_cub3parE,@object
	.size		_ZN34_INTERNAL_c907f45e_4_k_cu_a59d6b546thrust24THRUST_300001_SM_1000_NS8cuda_cub3parE,(_ZN34_INTERNAL_c907f45e_4_k_cu_a59d6b546thrust24THRUST_300001_SM_1000_NS12placeholders2_4E - _ZN34_INTERNAL_c907f45e_4_k_cu_a59d6b546thrust24THRUST_300001_SM_1000_NS8cuda_cub3parE)
_ZN34_INTERNAL_c907f45e_4_k_cu_a59d6b546thrust24THRUST_300001_SM_1000_NS8cuda_cub3parE:
	.zero		1
	.type		_ZN34_INTERNAL_c907f45e_4_k_cu_a59d6b546thrust24THRUST_300001_SM_1000_NS12placeholders2_4E,@object
	.size		_ZN34_INTERNAL_c907f45e_4_k_cu_a59d6b546thrust24THRUST_300001_SM_1000_NS12placeholders2_4E,(_ZN34_INTERNAL_c907f45e_4_k_cu_a59d6b544cuda3std3__45__cpo4cendE - _ZN34_INTERNAL_c907f45e_4_k_cu_a59d6b546thrust24THRUST_300001_SM_1000_NS12placeholders2_4E)
_ZN34_INTERNAL_c907f45e_4_k_cu_a59d6b546thrust24THRUST_300001_SM_1000_NS12placeholders2_4E:
	.zero		1
	.type		_ZN34_INTERNAL_c907f45e_4_k_cu_a59d6b544cuda3std3__45__cpo4cendE,@object
	.size		_ZN34_INTERNAL_c907f45e_4_k_cu_a59d6b544cuda3std3__45__cpo4cendE,(_ZN34_INTERNAL_c907f45e_4_k_cu_a59d6b544cuda3std6ranges3__45__cpo4cendE - _ZN34_INTERNAL_c907f45e_4_k_cu_a59d6b544cuda3std3__45__cpo4cendE)
_ZN34_INTERNAL_c907f45e_4_k_cu_a59d6b544cuda3std3__45__cpo4cendE:
	.zero		1
	.type		_ZN34_INTERNAL_c907f45e_4_k_cu_a59d6b544cuda3std6ranges3__45__cpo4cendE,@object
	.size		_ZN34_INTERNAL_c907f45e_4_k_cu_a59d6b544cuda3std6ranges3__45__cpo4cendE,(_ZN34_INTERNAL_c907f45e_4_k_cu_a59d6b544cuda3std3__420unreachable_sentinelE - _ZN34_INTERNAL_c907f45e_4_k_cu_a59d6b544cuda3std6ranges3__45__cpo4cendE)
_ZN34_INTERNAL_c907f45e_4_k_cu_a59d6b544cuda3std6ranges3__45__cpo4cendE:
	.zero		1
	.type		_ZN34_INTERNAL_c907f45e_4_k_cu_a59d6b544cuda3std3__420unreachable_sentinelE,@object
	.size		_ZN34_INTERNAL_c907f45e_4_k_cu_a59d6b544cuda3std3__420unreachable_sentinelE,(_ZN34_INTERNAL_c907f45e_4_k_cu_a59d6b544cuda3std6ranges3__45__cpo5ssizeE - _ZN34_INTERNAL_c907f45e_4_k_cu_a59d6b544cuda3std3__420unreachable_sentinelE)
_ZN34_INTERNAL_c907f45e_4_k_cu_a59d6b544cuda3std3__420unreachable_sentinelE:
	.zero		1
	.type		_ZN34_INTERNAL_c907f45e_4_k_cu_a59d6b544cuda3std6ranges3__45__cpo5ssizeE,@object
	.size		_ZN34_INTERNAL_c907f45e_4_k_cu_a59d6b544cuda3std6ranges3__45__cpo5ssizeE,(_ZN34_INTERNAL_c907f45e_4_k_cu_a59d6b546thrust24THRUST_300001_SM_1000_NS12placeholders2_8E - _ZN34_INTERNAL_c907f45e_4_k_cu_a59d6b544cuda3std6ranges3__45__cpo5ssizeE)
_ZN34_INTERNAL_c907f45e_4_k_cu_a59d6b544cuda3std6ranges3__45__cpo5ssizeE:
	.zero		1
	.type		_ZN34_INTERNAL_c907f45e_4_k_cu_a59d6b546thrust24THRUST_300001_SM_1000_NS12placeholders2_8E,@object
	.size		_ZN34_INTERNAL_c907f45e_4_k_cu_a59d6b546thrust24THRUST_300001_SM_1000_NS12placeholders2_8E,(_ZN34_INTERNAL_c907f45e_4_k_cu_a59d6b544cuda3std3__45__cpo5crendE - _ZN34_INTERNAL_c907f45e_4_k_cu_a59d6b546thrust24THRUST_300001_SM_1000_NS12placeholders2_8E)
_ZN34_INTERNAL_c907f45e_4_k_cu_a59d6b546thrust24THRUST_300001_SM_1000_NS12placeholders2_8E:
	.zero		1
	.type		_ZN34_INTERNAL_c907f45e_4_k_cu_a59d6b544cuda3std3__45__cpo5crendE,@object
	.size		_ZN34_INTERNAL_c907f45e_4_k_cu_a59d6b544cuda3std3__45__cpo5crendE,(_ZN34_INTERNAL_c907f45e_4_k_cu_a59d6b544cuda3std6ranges3__45__cpo4prevE - _ZN34_INTERNAL_c907f45e_4_k_cu_a59d6b544cuda3std3__45__cpo5crendE)
_ZN34_INTERNAL_c907f45e_4_k_cu_a59d6b544cuda3std3__45__cpo5crendE:
	.zero		1
	.type		_ZN34_INTERNAL_c907f45e_4_k_cu_a59d6b544cuda3std6ranges3__45__cpo4prevE,@object
	.size		_ZN34_INTERNAL_c907f45e_4_k_cu_a59d6b544cuda3std6ranges3__45__cpo4prevE,(_ZN34_INTERNAL_c907f45e_4_k_cu_a59d6b544cuda3std6ranges3__45__cpo9iter_moveE - _ZN34_INTERNAL_c907f45e_4_k_cu_a59d6b544cuda3std6ranges3__45__cpo4prevE)
_ZN34_INTERNAL_c907f45e_4_k_cu_a59d6b544cuda3std6ranges3__45__cpo4prevE:
	.zero		1
	.type		_ZN34_INTERNAL_c907f45e_4_k_cu_a59d6b544cuda3std6ranges3__45__cpo9iter_moveE,@object
	.size		_ZN34_INTERNAL_c907f45e_4_k_cu_a59d6b544cuda3std6ranges3__45__cpo9iter_moveE,(_ZN34_INTERNAL_c907f45e_4_k_cu_a59d6b546thrust24THRUST_300001_SM_1000_NS6system6detail10sequential3seqE - _ZN34_INTERNAL_c907f45e_4_k_cu_a59d6b544cuda3std6ranges3__45__cpo9iter_moveE)
_ZN34_INTERNAL_c907f45e_4_k_cu_a59d6b544cuda3std6ranges3__45__cpo9iter_moveE:
	.zero		1
	.type		_ZN34_INTERNAL_c907f45e_4_k_cu_a59d6b546thrust24THRUST_300001_SM_1000_NS6system6detail10sequential3seqE,@object
	.size		_ZN34_INTERNAL_c907f45e_4_k_cu_a59d6b546thrust24THRUST_300001_SM_1000_NS6system6detail10sequential3seqE,(.L_31 - _ZN34_INTERNAL_c907f45e_4_k_cu_a59d6b546thrust24THRUST_300001_SM_1000_NS6system6detail10sequential3seqE)
_ZN34_INTERNAL_c907f45e_4_k_cu_a59d6b546thrust24THRUST_300001_SM_1000_NS6system6detail10sequential3seqE:
	.zero		1
.L_31:


//--------------------- .nv.constant0._ZN3cub18CUB_300001_SM_10006detail8for_each13static_kernelINS2_12policy_hub_t12policy_500_tEmN6thrust24THRUST_300001_SM_1000_NS8cuda_cub20__uninitialized_fill7functorINS7_10device_ptrIiEEiEEEEvT0_T1_ --------------------------
	.section	.nv.constant0._ZN3cub18CUB_300001_SM_10006detail8for_each13static_kernelINS2_12policy_hub_t12policy_500_tEmN6thrust24THRUST_300001_SM_1000_NS8cuda_cub20__uninitialized_fill7functorINS7_10device_ptrIiEEiEEEEvT0_T1_,"a",@progbits
	.sectionflags	@""
	.align	4
.nv.constant0._ZN3cub18CUB_300001_SM_10006detail8for_each13static_kernelINS2_12policy_hub_t12policy_500_tEmN6thrust24THRUST_300001_SM_1000_NS8cuda_cub20__uninitialized_fill7functorINS7_10device_ptrIiEEiEEEEvT0_T1_:
	.zero		920


//--------------------- .nv.constant0._ZN3cub18CUB_300001_SM_10006detail8for_each13static_kernelINS2_12policy_hub_t12policy_500_tEmNS2_12op_wrapper_tImN6thrust24THRUST_300001_SM_1000_NS6detail23allocator_traits_detail24construct1_via_allocatorINS8_16device_allocatorI5PointEEEENS8_10device_ptrISD_EEEEEEvT0_T1_ --------------------------
	.section	.nv.constant0._ZN3cub18CUB_300001_SM_10006detail8for_each13static_kernelINS2_12policy_hub_t12policy_500_tEmNS2_12op_wrapper_tImN6thrust24THRUST_300001_SM_1000_NS6detail23allocator_traits_detail24construct1_via_allocatorINS8_16device_allocatorI5PointEEEENS8_10device_ptrISD_EEEEEEvT0_T1_,"a",@progbits
	.sectionflags	@""
	.align	4
.nv.constant0._ZN3cub18CUB_300001_SM_10006detail8for_each13static_kernelINS2_12policy_hub_t12policy_500_tEmNS2_12op_wrapper_tImN6thrust24THRUST_300001_SM_1000_NS6detail23allocator_traits_detail24construct1_via_allocatorINS8_16device_allocatorI5PointEEEENS8_10device_ptrISD_EEEEEEvT0_T1_:
	.zero		920


//--------------------- .nv.constant0._ZN3cub18CUB_300001_SM_10006detail11EmptyKernelIvEEvv --------------------------
	.section	.nv.constant0._ZN3cub18CUB_300001_SM_10006detail11EmptyKernelIvEEvv,"a",@progbits
	.sectionflags	@""
	.align	4
.nv.constant0._ZN3cub18CUB_300001_SM_10006detail11EmptyKernelIvEEvv:
	.zero		896


//--------------------- .nv.constant0._Z13classifyConesPK5PointS1_Piii --------------------------
	.section	.nv.constant0._Z13classifyConesPK5PointS1_Piii,"a",@progbits
	.sectionflags	@""
	.align	4
.nv.constant0._Z13classifyConesPK5PointS1_Piii:
	.zero		928


//--------------------- .nv.constant0._Z16computeDistancesPK5PointPfiS_ --------------------------
	.section	.nv.constant0._Z16computeDistancesPK5PointPfiS_,"a",@progbits
	.sectionflags	@""
	.align	4
.nv.constant0._Z16computeDistancesPK5PointPfiS_:
	.zero		932


//--------------------- .nv.constant0._Z20computeMidlinePointsPK5PointPS_PKii --------------------------
	.section	.nv.constant0._Z20computeMidlinePointsPK5PointPS_PKii,"a",@progbits
	.sectionflags	@""
	.align	4
.nv.constant0._Z20computeMidlinePointsPK5PointPS_PKii:
	.zero		924


//--------------------- SYMBOLS --------------------------

	.type		.nv.reservedSmem.offset0,@object
	.size		.nv.reservedSmem.offset0,0x4
